	.target	sm_90a

	.elftype	@"ET_EXEC"


//--------------------- .note.nv.tkinfo           --------------------------
	.section	.note.nv.tkinfo,"",@"SHT_NOTE"
	.sectionflags	@"SHF_NOTE_NV_TKINFO"
	.tkinfo
        /*0018*/ 	.word	0x00000002
        /*0030*/ 	.string	""
        /*0030*/ 	.string	"ptxas"
        /*0030*/ 	.string	"Cuda compilation tools, release 13.0, V13.0.88"
        /*0030*/ 	.string	"Build cuda_13.0.r13.0/compiler.36424714_0"
        /*0030*/ 	.string	"-arch sm_90a -m 64 "



//--------------------- .note.nv.cuinfo           --------------------------
	.section	.note.nv.cuinfo,"",@"SHT_NOTE"
	.sectionflags	@"SHF_NOTE_NV_CUINFO"
        /*0018*/ 	.short	0x0002
        /*001a*/ 	.short	0x005a
        /*001c*/ 	.short	0x0082
	.zero		2


//--------------------- .nv.info                  --------------------------
	.section	.nv.info,"",@"SHT_CUDA_INFO"
	.align	4


	//----- nvinfo : EIATTR_REGCOUNT
	.align		4
        /*0000*/ 	.byte	0x04, 0x2f
        /*0002*/ 	.short	(.L_16 - .L_15)
	.align		4
.L_15:
        /*0004*/ 	.word	index@(_ZN7cutlass13device_kernelINS_4gemm6kernel13GemmUniversalIN4cute5tupleIJiiiiEEENS1_10collective13CollectiveMmaINS1_39MainloopSm90TmaGmmaRmemAWarpSpecializedILi2ENS5_IJNS4_1CILi1EEESB_SB_EEENS1_35KernelTmaWarpSpecializedCooperativeEEENS5_IJNSA_ILi256EEENSA_ILi64EEESG_EEEfNS5_IJSB_llEEEfNS5_IJlSB_lEEENS4_8TiledMMAINS4_8MMA_AtomIJNS4_4SM904GMMA29MMA_64x64x8_F32TF32TF32_RS_TNILNSN_7ScaleInE1ELSP_1EEEEEENS4_6LayoutINS5_IJNSA_ILi2EEESB_SB_EEENS5_IJSB_NSA_ILi0EEESV_EEEEENS5_IJNS4_10UnderscoreESY_SY_EEEEENS4_13SM90_TMA_LOADENS4_14ComposedLayoutINS4_7SwizzleILi1ELi4ELi3EEENS4_18smem_ptr_flag_bitsILi32EEENSS_INS5_IJNSA_ILi8EEES17_EEENS5_IJSB_S17_EEEEEEENS4_9Copy_AtomIJNS4_39AutoVectorizingCopyWithAssumedAlignmentILi128EEEfEEENS4_8identityES11_NS12_INS13_ILi3ELi4ELi3EEES16_NSS_INS5_IJS17_NSA_ILi32EEEEEENS5_IJS1I_SB_EEEEEEEvS1G_EENS_8epilogue10collective6detail29Sm90TmaWarpSpecializedAdapterINS1P_15DefaultEpilogueIfSJ_SJ_NS1O_6thread17LinearCombinationIfLi1EffLNS1T_9ScaleType4KindE0ELNS_15FloatRoundStyleE2EfEENS1_15EpilogueDefaultEEEEEvvEEEEvNT_6ParamsE)
        /*0008*/ 	.word	0x000000a8


	//----- nvinfo : EIATTR_FRAME_SIZE
	.align		4
.L_16:
        /*000c*/ 	.byte	0x04, 0x11
        /*000e*/ 	.short	(.L_18 - .L_17)
	.align		4
.L_17:
        /*0010*/ 	.word	index@(_ZN7cutlass13device_kernelINS_4gemm6kernel13GemmUniversalIN4cute5tupleIJiiiiEEENS1_10collective13CollectiveMmaINS1_39MainloopSm90TmaGmmaRmemAWarpSpecializedILi2ENS5_IJNS4_1CILi1EEESB_SB_EEENS1_35KernelTmaWarpSpecializedCooperativeEEENS5_IJNSA_ILi256EEENSA_ILi64EEESG_EEEfNS5_IJSB_llEEEfNS5_IJlSB_lEEENS4_8TiledMMAINS4_8MMA_AtomIJNS4_4SM904GMMA29MMA_64x64x8_F32TF32TF32_RS_TNILNSN_7ScaleInE1ELSP_1EEEEEENS4_6LayoutINS5_IJNSA_ILi2EEESB_SB_EEENS5_IJSB_NSA_ILi0EEESV_EEEEENS5_IJNS4_10UnderscoreESY_SY_EEEEENS4_13SM90_TMA_LOADENS4_14ComposedLayoutINS4_7SwizzleILi1ELi4ELi3EEENS4_18smem_ptr_flag_bitsILi32EEENSS_INS5_IJNSA_ILi8EEES17_EEENS5_IJSB_S17_EEEEEEENS4_9Copy_AtomIJNS4_39AutoVectorizingCopyWithAssumedAlignmentILi128EEEfEEENS4_8identityES11_NS12_INS13_ILi3ELi4ELi3EEES16_NSS_INS5_IJS17_NSA_ILi32EEEEEENS5_IJS1I_SB_EEEEEEEvS1G_EENS_8epilogue10collective6detail29Sm90TmaWarpSpecializedAdapterINS1P_15DefaultEpilogueIfSJ_SJ_NS1O_6thread17LinearCombinationIfLi1EffLNS1T_9ScaleType4KindE0ELNS_15FloatRoundStyleE2EfEENS1_15EpilogueDefaultEEEEEvvEEEEvNT_6ParamsE)
        /*0014*/ 	.word	0x00000048


	//----- nvinfo : EIATTR_MIN_STACK_SIZE
	.align		4
.L_18:
        /*0018*/ 	.byte	0x04, 0x12
        /*001a*/ 	.short	(.L_20 - .L_19)
	.align		4
.L_19:
        /*001c*/ 	.word	index@(_ZN7cutlass13device_kernelINS_4gemm6kernel13GemmUniversalIN4cute5tupleIJiiiiEEENS1_10collective13CollectiveMmaINS1_39MainloopSm90TmaGmmaRmemAWarpSpecializedILi2ENS5_IJNS4_1CILi1EEESB_SB_EEENS1_35KernelTmaWarpSpecializedCooperativeEEENS5_IJNSA_ILi256EEENSA_ILi64EEESG_EEEfNS5_IJSB_llEEEfNS5_IJlSB_lEEENS4_8TiledMMAINS4_8MMA_AtomIJNS4_4SM904GMMA29MMA_64x64x8_F32TF32TF32_RS_TNILNSN_7ScaleInE1ELSP_1EEEEEENS4_6LayoutINS5_IJNSA_ILi2EEESB_SB_EEENS5_IJSB_NSA_ILi0EEESV_EEEEENS5_IJNS4_10UnderscoreESY_SY_EEEEENS4_13SM90_TMA_LOADENS4_14ComposedLayoutINS4_7SwizzleILi1ELi4ELi3EEENS4_18smem_ptr_flag_bitsILi32EEENSS_INS5_IJNSA_ILi8EEES17_EEENS5_IJSB_S17_EEEEEEENS4_9Copy_AtomIJNS4_39AutoVectorizingCopyWithAssumedAlignmentILi128EEEfEEENS4_8identityES11_NS12_INS13_ILi3ELi4ELi3EEES16_NSS_INS5_IJS17_NSA_ILi32EEEEEENS5_IJS1I_SB_EEEEEEEvS1G_EENS_8epilogue10collective6detail29Sm90TmaWarpSpecializedAdapterINS1P_15DefaultEpilogueIfSJ_SJ_NS1O_6thread17LinearCombinationIfLi1EffLNS1T_9ScaleType4KindE0ELNS_15FloatRoundStyleE2EfEENS1_15EpilogueDefaultEEEEEvvEEEEvNT_6ParamsE)
        /*0020*/ 	.word	0x00000048
.L_20:


//--------------------- .nv.compat                --------------------------
	.section	.nv.compat,"",@"SHT_CUDA_COMPAT_INFO"
	.align	4
        /*0000*/ 	.byte	0x02, 0x09, 0x01, 0x00, 0x02, 0x02, 0x04, 0x00, 0x02, 0x05, 0x05, 0x00, 0x03, 0x07, 0x01, 0x01
        /*0010*/ 	.byte	0x02, 0x03, 0x01, 0x00, 0x02, 0x06, 0x01, 0x00, 0x04, 0x0b, 0x08, 0x00, 0x00, 0x00, 0x00, 0x00
        /*0020*/ 	.byte	0x00, 0x00, 0x00, 0x00


//--------------------- .nv.info._ZN7cutlass13device_kernelINS_4gemm6kernel13GemmUniversalIN4cute5tupleIJiiiiEEENS1_10collective13CollectiveMmaINS1_39MainloopSm90TmaGmmaRmemAWarpSpecializedILi2ENS5_IJNS4_1CILi1EEESB_SB_EEENS1_35KernelTmaWarpSpecializedCooperativeEEENS5_IJNSA_ILi256EEENSA_ILi64EEESG_EEEfNS5_IJSB_llEEEfNS5_IJlSB_lEEENS4_8TiledMMAINS4_8MMA_AtomIJNS4_4SM904GMMA29MMA_64x64x8_F32TF32TF32_RS_TNILNSN_7ScaleInE1ELSP_1EEEEEENS4_6LayoutINS5_IJNSA_ILi2EEESB_SB_EEENS5_IJSB_NSA_ILi0EEESV_EEEEENS5_IJNS4_10UnderscoreESY_SY_EEEEENS4_13SM90_TMA_LOADENS4_14ComposedLayoutINS4_7SwizzleILi1ELi4ELi3EEENS4_18smem_ptr_flag_bitsILi32EEENSS_INS5_IJNSA_ILi8EEES17_EEENS5_IJSB_S17_EEEEEEENS4_9Copy_AtomIJNS4_39AutoVectorizingCopyWithAssumedAlignmentILi128EEEfEEENS4_8identityES11_NS12_INS13_ILi3ELi4ELi3EEES16_NSS_INS5_IJS17_NSA_ILi32EEEEEENS5_IJS1I_SB_EEEEEEEvS1G_EENS_8epilogue10collective6detail29Sm90TmaWarpSpecializedAdapterINS1P_15DefaultEpilogueIfSJ_SJ_NS1O_6thread17LinearCombinationIfLi1EffLNS1T_9ScaleType4KindE0ELNS_15FloatRoundStyleE2EfEENS1_15EpilogueDefaultEEEEEvvEEEEvNT_6ParamsE --------------------------
	.section	.nv.info._ZN7cutlass13device_kernelINS_4gemm6kernel13GemmUniversalIN4cute5tupleIJiiiiEEENS1_10collective13CollectiveMmaINS1_39MainloopSm90TmaGmmaRmemAWarpSpecializedILi2ENS5_IJNS4_1CILi1EEESB_SB_EEENS1_35KernelTmaWarpSpecializedCooperativeEEENS5_IJNSA_ILi256EEENSA_ILi64EEESG_EEEfNS5_IJSB_llEEEfNS5_IJlSB_lEEENS4_8TiledMMAINS4_8MMA_AtomIJNS4_4SM904GMMA29MMA_64x64x8_F32TF32TF32_RS_TNILNSN_7ScaleInE1ELSP_1EEEEEENS4_6LayoutINS5_IJNSA_ILi2EEESB_SB_EEENS5_IJSB_NSA_ILi0EEESV_EEEEENS5_IJNS4_10UnderscoreESY_SY_EEEEENS4_13SM90_TMA_LOADENS4_14ComposedLayoutINS4_7SwizzleILi1ELi4ELi3EEENS4_18smem_ptr_flag_bitsILi32EEENSS_INS5_IJNSA_ILi8EEES17_EEENS5_IJSB_S17_EEEEEEENS4_9Copy_AtomIJNS4_39AutoVectorizingCopyWithAssumedAlignmentILi128EEEfEEENS4_8identityES11_NS12_INS13_ILi3ELi4ELi3EEES16_NSS_INS5_IJS17_NSA_ILi32EEEEEENS5_IJS1I_SB_EEEEEEEvS1G_EENS_8epilogue10collective6detail29Sm90TmaWarpSpecializedAdapterINS1P_15DefaultEpilogueIfSJ_SJ_NS1O_6thread17LinearCombinationIfLi1EffLNS1T_9ScaleType4KindE0ELNS_15FloatRoundStyleE2EfEENS1_15EpilogueDefaultEEEEEvvEEEEvNT_6ParamsE,"",@"SHT_CUDA_INFO"
	.sectionflags	@""
	.align	4


	//----- nvinfo : EIATTR_CUDA_API_VERSION
	.align		4
        /*0000*/ 	.byte	0x04, 0x37
        /*0002*/ 	.short	(.L_22 - .L_21)
.L_21:
        /*0004*/ 	.word	0x00000082


	//----- nvinfo : EIATTR_KPARAM_INFO
	.align		4
.L_22:
        /*0008*/ 	.byte	0x04, 0x17
        /*000a*/ 	.short	(.L_24 - .L_23)
.L_23:
        /*000c*/ 	.word	0x00000000
        /*0010*/ 	.short	0x0000
        /*0012*/ 	.short	0x0070
        /*0014*/ 	.byte	0x00, 0xf0, 0x01, 0x10


	//----- nvinfo : EIATTR_SPARSE_MMA_MASK
	.align		4
.L_24:
        /*0018*/ 	.byte	0x03, 0x50
        /*001a*/ 	.short	0x0000


	//----- nvinfo : EIATTR_MAXREG_COUNT
	.align		4
        /*001c*/ 	.byte	0x03, 0x1b
        /*001e*/ 	.short	0x00a8


	//----- nvinfo : EIATTR_NUM_BARRIERS
	.align		4
        /*0020*/ 	.byte	0x02, 0x4c
        /*0022*/ 	.byte	0x01
	.zero		1


	//----- nvinfo : EIATTR_EXTERNS
	.align		4
        /*0024*/ 	.byte	0x04, 0x0f
        /*0026*/ 	.short	(.L_26 - .L_25)


	//   ....[0]....
	.align		4
.L_25:
        /*0028*/ 	.word	index@(__assertfail)


	//----- nvinfo : EIATTR_ANNOTATIONS
	.align		4
.L_26:
        /*002c*/ 	.byte	0x04, 0x55
        /*002e*/ 	.short	(.L_28 - .L_27)


	//   ....[0]....
.L_27:
        /*0030*/ 	.word	0x00000001
        /*0034*/ 	.byte	0x90, 0x02, 0x00, 0x00, 0x01, 0x00, 0x00, 0x00, 0x80, 0x05, 0x00, 0x00, 0x01, 0x00, 0x00, 0x00
        /* <DEDUP_REMOVED lines=34> */
        /*0264*/ 	.byte	0x40, 0xa0, 0x00, 0x00


	//----- nvinfo : EIATTR_MERCURY_ISA_VERSION
	.align		4
.L_28:
        /*0268*/ 	.byte	0x03, 0x5f
        /*026a*/ 	.short	0x0101


	//----- nvinfo : EIATTR_INT_WARP_WIDE_INSTR_OFFSETS
	.align		4
        /*026c*/ 	.byte	0x04, 0x31
        /*026e*/ 	.short	(.L_30 - .L_29)


	//   ....[0]....
.L_29:
        /*0270*/ 	.word	0x000003a0


	//   ....[1]....
        /*0274*/ 	.word	0x000003b0


	//   ....[2]....
        /*0278*/ 	.word	0x00000460


	//----- nvinfo : EIATTR_COOP_GROUP_MASK_REGIDS
	.align		4
.L_30:
        /*027c*/ 	.byte	0x04, 0x29
        /*027e*/ 	.short	(.L_32 - .L_31)


	//   ....[0]....
.L_31:
        /*0280*/ 	.word	0xffffffff


	//   ....[1]....
        /*0284*/ 	.word	0xffffffff


	//   ....[2]....
        /*0288*/ 	.word	0xffffffff


	//   ....[3]....
        /*028c*/ 	.word	0xffffffff


	//   ....[4]....
        /*0290*/ 	.word	0x0500000f


	//----- nvinfo : EIATTR_COOP_GROUP_INSTR_OFFSETS
	.align		4
.L_32:
        /*0294*/ 	.byte	0x04, 0x28
        /*0296*/ 	.short	(.L_34 - .L_33)


	//   ....[0]....
.L_33:
        /*0298*/ 	.word	0x00000070


	//   ....[1]....
        /*029c*/ 	.word	0x00000080


	//   ....[2]....
        /*02a0*/ 	.word	0x00000140


	//   ....[3]....
        /*02a4*/ 	.word	0x000002d0


	//   ....[4]....
        /*02a8*/ 	.word	0x0000a1f0


	//----- nvinfo : EIATTR_REG_RECONFIG
	.align		4
.L_34:
        /*02ac*/ 	.byte	0x01, 0x54
	.zero		2


	//----- nvinfo : EIATTR_SYSCALL_OFFSETS
	.align		4
        /*02b0*/ 	.byte	0x04, 0x46
        /*02b2*/ 	.short	(.L_36 - .L_35)


	//   ....[0]....
.L_35:
        /*02b4*/ 	.word	0x00001400


	//   ....[1]....
        /*02b8*/ 	.word	0x00001530


	//   ....[2]....
        /*02bc*/ 	.word	0x00001620


	//   ....[3]....
        /*02c0*/ 	.word	0x00008820


	//   ....[4]....
        /*02c4*/ 	.word	0x00008950


	//----- nvinfo : EIATTR_MBARRIER_INSTR_OFFSETS
	.align		4
.L_36:
        /*02c8*/ 	.byte	0x04, 0x39
        /*02ca*/ 	.short	(.L_38 - .L_37)


	//   ....[0]....
.L_37:
        /*02cc*/ 	.word	0x00000240
        /*02d0*/ 	.word	0x000000ff
        /*02d4*/ 	.word	0x00000000
        /*02d8*/ 	.short	0x0100
        /*02da*/ 	.byte	0x08
	.zero		1


	//   ....[1]....
        /*02dc*/ 	.word	0x00000250
        /*02e0*/ 	.word	0x000000ff
        /*02e4*/ 	.word	0x00000010
        /*02e8*/ 	.short	0x0100
        /*02ea*/ 	.byte	0x08
	.zero		1


	//   ....[2]....
        /*02ec*/ 	.word	0x00000260
        /*02f0*/ 	.word	0x000000ff
        /*02f4*/ 	.word	0x00000008
        /*02f8*/ 	.short	0x0100
        /*02fa*/ 	.byte	0x08
	.zero		1


	//   ....[3]....
        /*02fc*/ 	.word	0x00000270
        /*0300*/ 	.word	0x000000ff
        /*0304*/ 	.word	0x00000018
        /*0308*/ 	.short	0x0100
        /*030a*/ 	.byte	0x08
	.zero		1


	//   ....[4]....
        /*030c*/ 	.word	0x000004d0
        /*0310*/ 	.word	0x000000ff
        /*0314*/ 	.word	0x00000030
        /*0318*/ 	.short	0x0100
        /*031a*/ 	.byte	0x08
	.zero		1


	//   ....[5]....
        /*031c*/ 	.word	0x000004f0
        /*0320*/ 	.word	0x000000ff
        /*0324*/ 	.word	0x00000038
        /*0328*/ 	.short	0x0100
        /*032a*/ 	.byte	0x08
	.zero		1


	//   ....[6]....
        /*032c*/ 	.word	0x000016c0
        /*0330*/ 	.word	0x00000003
        /*0334*/ 	.word	0x00000000
        /*0338*/ 	.short	0x010a
        /*033a*/ 	.byte	0x3f
	.zero		1


	//   ....[7]....
        /*033c*/ 	.word	0x00001700
        /*0340*/ 	.word	0x00000003
        /*0344*/ 	.word	0x00000000
        /*0348*/ 	.short	0x010a
        /*034a*/ 	.byte	0x3f
	.zero		1


	//   ....[8]....
        /*034c*/ 	.word	0x00001840
        /*0350*/ 	.word	0x00000003
        /*0354*/ 	.word	0x00000000
        /*0358*/ 	.short	0x010a
        /*035a*/ 	.byte	0x3f
	.zero		1


	//   ....[9]....
        /*035c*/ 	.word	0x000021c0
        /*0360*/ 	.word	0x00000003
        /*0364*/ 	.word	0x00000000
        /*0368*/ 	.short	0x010a
        /*036a*/ 	.byte	0x3f
	.zero		1


	//   ....[10]....
        /*036c*/ 	.word	0x000024d0
        /*0370*/ 	.word	0x00000007
        /*0374*/ 	.word	0x00000000
        /*0378*/ 	.short	0x010a
        /*037a*/ 	.byte	0x3f
	.zero		1


	//   ....[11]....
        /*037c*/ 	.word	0x00002750
        /*0380*/ 	.word	0x000000ff
        /*0384*/ 	.word	0x00000000
        /*0388*/ 	.short	0x0101
        /*038a*/ 	.byte	0x07
	.zero		1


	//   ....[12]....
        /*038c*/ 	.word	0x00002da0
        /*0390*/ 	.word	0x00000007
        /*0394*/ 	.word	0x00000000
        /*0398*/ 	.short	0x010a
        /*039a*/ 	.byte	0x3f
	.zero		1


	//   ....[13]....
        /*039c*/ 	.word	0x00003290
        /*03a0*/ 	.word	0x000000ff
        /*03a4*/ 	.word	0x00000000
        /*03a8*/ 	.short	0x0101
        /*03aa*/ 	.byte	0x06
	.zero		1


	//   ....[14]....
        /*03ac*/ 	.word	0x00003a80
        /*03b0*/ 	.word	0x000000ff
        /*03b4*/ 	.word	0x00000000
        /*03b8*/ 	.short	0x0101
        /*03ba*/ 	.byte	0x04
	.zero		1


	//   ....[15]....
        /*03bc*/ 	.word	0x00008c50
        /*03c0*/ 	.word	0x00000024
        /*03c4*/ 	.word	0x00000010
        /*03c8*/ 	.short	0x010a
        /*03ca*/ 	.byte	0x3f
	.zero		1


	//   ....[16]....
        /*03cc*/ 	.word	0x000098f0
        /*03d0*/ 	.word	0x00000003
        /*03d4*/ 	.word	0x00000038
        /*03d8*/ 	.short	0x0101
        /*03da*/ 	.byte	0x3f
	.zero		1


	//   ....[17]....
        /*03dc*/ 	.word	0x0000a0d0
        /*03e0*/ 	.word	0x00000006
        /*03e4*/ 	.word	0x00000000
        /*03e8*/ 	.short	0x010a
        /*03ea*/ 	.byte	0x3f
	.zero		1


	//   ....[18]....
        /*03ec*/ 	.word	0x0000a140
        /*03f0*/ 	.word	0x00000003
        /*03f4*/ 	.word	0x00000000
        /*03f8*/ 	.short	0x010a
        /*03fa*/ 	.byte	0x3f
	.zero		1


	//   ....[19]....
        /*03fc*/ 	.word	0x0000a220
        /*0400*/ 	.word	0x00000003
        /*0404*/ 	.word	0x00000000
        /*0408*/ 	.short	0x010a
        /*040a*/ 	.byte	0x3f
	.zero		1


	//   ....[20]....
        /*040c*/ 	.word	0x0000a270
        /*0410*/ 	.word	0x00000003
        /*0414*/ 	.word	0x00000000
        /*0418*/ 	.short	0x010a
        /*041a*/ 	.byte	0x3f
	.zero		1


	//   ....[21]....
        /*041c*/ 	.word	0x0000a2c0
        /*0420*/ 	.word	0x00000007
        /*0424*/ 	.word	0x00000000
        /*0428*/ 	.short	0x010a
        /*042a*/ 	.byte	0x3f
	.zero		1


	//   ....[22]....
        /*042c*/ 	.word	0x0000a390
        /*0430*/ 	.word	0x00000024
        /*0434*/ 	.word	0x00000010
        /*0438*/ 	.short	0x010a
        /*043a*/ 	.byte	0x3f
	.zero		1


	//   ....[23]....
        /*043c*/ 	.word	0x0000a460
        /*0440*/ 	.word	0x00000006
        /*0444*/ 	.word	0x00000000
        /*0448*/ 	.short	0x010a
        /*044a*/ 	.byte	0x3f
	.zero		1


	//----- nvinfo : EIATTR_NUM_MBARRIERS
	.align		4
.L_38:
        /*044c*/ 	.byte	0x03, 0x38
        /*044e*/ 	.short	0x0006


	//----- nvinfo : EIATTR_EXIT_INSTR_OFFSETS
	.align		4
        /*0450*/ 	.byte	0x04, 0x1c
        /*0452*/ 	.short	(.L_40 - .L_39)


	//   ....[0]....
.L_39:
        /*0454*/ 	.word	0x00000690


	//   ....[1]....
        /*0458*/ 	.word	0x00000f80


	//   ....[2]....
        /*045c*/ 	.word	0x00007d10


	//   ....[3]....
        /*0460*/ 	.word	0x000083a0


	//   ....[4]....
        /*0464*/ 	.word	0x0000a190


	//----- nvinfo : EIATTR_MAX_THREADS
	.align		4
.L_40:
        /*0468*/ 	.byte	0x04, 0x05
        /*046a*/ 	.short	(.L_42 - .L_41)
.L_41:
        /*046c*/ 	.word	0x00000180
        /*0470*/ 	.word	0x00000001
        /*0474*/ 	.word	0x00000001


	//----- nvinfo : EIATTR_CRS_STACK_SIZE
	.align		4
.L_42:
        /*0478*/ 	.byte	0x04, 0x1e
        /*047a*/ 	.short	(.L_44 - .L_43)
.L_43:
        /*047c*/ 	.word	0x00000000


	//----- nvinfo : EIATTR_CBANK_PARAM_SIZE
	.align		4
.L_44:
        /*0480*/ 	.byte	0x03, 0x19
        /*0482*/ 	.short	0x0470


	//----- nvinfo : EIATTR_PARAM_CBANK
	.align		4
        /*0484*/ 	.byte	0x04, 0x0a
        /*0486*/ 	.short	(.L_46 - .L_45)
	.align		4
.L_45:
        /*0488*/ 	.word	index@(.nv.constant0._ZN7cutlass13device_kernelINS_4gemm6kernel13GemmUniversalIN4cute5tupleIJiiiiEEENS1_10collective13CollectiveMmaINS1_39MainloopSm90TmaGmmaRmemAWarpSpecializedILi2ENS5_IJNS4_1CILi1EEESB_SB_EEENS1_35KernelTmaWarpSpecializedCooperativeEEENS5_IJNSA_ILi256EEENSA_ILi64EEESG_EEEfNS5_IJSB_llEEEfNS5_IJlSB_lEEENS4_8TiledMMAINS4_8MMA_AtomIJNS4_4SM904GMMA29MMA_64x64x8_F32TF32TF32_RS_TNILNSN_7ScaleInE1ELSP_1EEEEEENS4_6LayoutINS5_IJNSA_ILi2EEESB_SB_EEENS5_IJSB_NSA_ILi0EEESV_EEEEENS5_IJNS4_10UnderscoreESY_SY_EEEEENS4_13SM90_TMA_LOADENS4_14ComposedLayoutINS4_7SwizzleILi1ELi4ELi3EEENS4_18smem_ptr_flag_bitsILi32EEENSS_INS5_IJNSA_ILi8EEES17_EEENS5_IJSB_S17_EEEEEEENS4_9Copy_AtomIJNS4_39AutoVectorizingCopyWithAssumedAlignmentILi128EEEfEEENS4_8identityES11_NS12_INS13_ILi3ELi4ELi3EEES16_NSS_INS5_IJS17_NSA_ILi32EEEEEENS5_IJS1I_SB_EEEEEEEvS1G_EENS_8epilogue10collective6detail29Sm90TmaWarpSpecializedAdapterINS1P_15DefaultEpilogueIfSJ_SJ_NS1O_6thread17LinearCombinationIfLi1EffLNS1T_9ScaleType4KindE0ELNS_15FloatRoundStyleE2EfEENS1_15EpilogueDefaultEEEEEvvEEEEvNT_6ParamsE)
        /*048c*/ 	.short	0x0210
        /*048e*/ 	.short	0x0470


	//----- nvinfo : EIATTR_SW_WAR
	.align		4
.L_46:
        /*0490*/ 	.byte	0x04, 0x36
        /*0492*/ 	.short	(.L_48 - .L_47)
.L_47:
        /*0494*/ 	.word	0x00000008
.L_48:


//--------------------- .nv.callgraph             --------------------------
	.section	.nv.callgraph,"",@"SHT_CUDA_CALLGRAPH"
	.align	4
	.sectionentsize	8
	.align		4
        /*0000*/ 	.word	0x00000000
	.align		4
        /*0004*/ 	.word	0xffffffff
	.align		4
        /*0008*/ 	.word	index@(_ZN7cutlass13device_kernelINS_4gemm6kernel13GemmUniversalIN4cute5tupleIJiiiiEEENS1_10collective13CollectiveMmaINS1_39MainloopSm90TmaGmmaRmemAWarpSpecializedILi2ENS5_IJNS4_1CILi1EEESB_SB_EEENS1_35KernelTmaWarpSpecializedCooperativeEEENS5_IJNSA_ILi256EEENSA_ILi64EEESG_EEEfNS5_IJSB_llEEEfNS5_IJlSB_lEEENS4_8TiledMMAINS4_8MMA_AtomIJNS4_4SM904GMMA29MMA_64x64x8_F32TF32TF32_RS_TNILNSN_7ScaleInE1ELSP_1EEEEEENS4_6LayoutINS5_IJNSA_ILi2EEESB_SB_EEENS5_IJSB_NSA_ILi0EEESV_EEEEENS5_IJNS4_10UnderscoreESY_SY_EEEEENS4_13SM90_TMA_LOADENS4_14ComposedLayoutINS4_7SwizzleILi1ELi4ELi3EEENS4_18smem_ptr_flag_bitsILi32EEENSS_INS5_IJNSA_ILi8EEES17_EEENS5_IJSB_S17_EEEEEEENS4_9Copy_AtomIJNS4_39AutoVectorizingCopyWithAssumedAlignmentILi128EEEfEEENS4_8identityES11_NS12_INS13_ILi3ELi4ELi3EEES16_NSS_INS5_IJS17_NSA_ILi32EEEEEENS5_IJS1I_SB_EEEEEEEvS1G_EENS_8epilogue10collective6detail29Sm90TmaWarpSpecializedAdapterINS1P_15DefaultEpilogueIfSJ_SJ_NS1O_6thread17LinearCombinationIfLi1EffLNS1T_9ScaleType4KindE0ELNS_15FloatRoundStyleE2EfEENS1_15EpilogueDefaultEEEEEvvEEEEvNT_6ParamsE)
	.align		4
        /*000c*/ 	.word	index@(__assertfail)
	.align		4
        /*0010*/ 	.word	0x00000000
	.align		4
        /*0014*/ 	.word	0xfffffffe
	.align		4
        /*0018*/ 	.word	0x00000000
	.align		4
        /*001c*/ 	.word	0xfffffffd
	.align		4
        /*0020*/ 	.word	0x00000000
	.align		4
        /*0024*/ 	.word	0xfffffffc


//--------------------- .nv.constant4             --------------------------
	.section	.nv.constant4,"a",@progbits
	.align	8
	.align		8
.nv.constant4:
        /*0000*/ 	.dword	__assertfail
	.align		8
        /*0008*/ 	.dword	__unnamed_1
	.align		8
        /*0010*/ 	.dword	__unnamed_2
	.align		8
        /*0018*/ 	.dword	_ZN40_INTERNAL_f20b9e55_4_k_cu_4ad2eed2_167004cuda3std3__45__cpo5beginE
	.align		8
        /*0020*/ 	.dword	_ZN40_INTERNAL_f20b9e55_4_k_cu_4ad2eed2_167004cuda3std3__45__cpo3endE
	.align		8
        /*0028*/ 	.dword	_ZN40_INTERNAL_f20b9e55_4_k_cu_4ad2eed2_167004cuda3std3__45__cpo6cbeginE
	.align		8
        /*0030*/ 	.dword	_ZN40_INTERNAL_f20b9e55_4_k_cu_4ad2eed2_167004cuda3std3__45__cpo4cendE
	.align		8
        /*0038*/ 	.dword	_ZN40_INTERNAL_f20b9e55_4_k_cu_4ad2eed2_167004cuda3std3__442_GLOBAL__N__f20b9e55_4_k_cu_4ad2eed2_167006ignoreE
	.align		8
        /*0040*/ 	.dword	_ZN40_INTERNAL_f20b9e55_4_k_cu_4ad2eed2_167004cuda3std3__419piecewise_constructE
	.align		8
        /*0048*/ 	.dword	_ZN40_INTERNAL_f20b9e55_4_k_cu_4ad2eed2_167004cuda3std3__48in_placeE
	.align		8
        /*0050*/ 	.dword	_ZN40_INTERNAL_f20b9e55_4_k_cu_4ad2eed2_167004cuda3std6ranges3__45__cpo4swapE
	.align		8
        /*0058*/ 	.dword	_ZN40_INTERNAL_f20b9e55_4_k_cu_4ad2eed2_167004cuda3std6ranges3__45__cpo9iter_moveE
	.align		8
        /*0060*/ 	.dword	_ZN40_INTERNAL_f20b9e55_4_k_cu_4ad2eed2_167004cute7productE
	.align		8
        /*0068*/ 	.dword	_ZN40_INTERNAL_f20b9e55_4_k_cu_4ad2eed2_167004cute1_E
	.align		8
        /*0070*/ 	.dword	$str$24
	.align		8
        /*0078*/ 	.dword	$str$25


//--------------------- .text._ZN7cutlass13device_kernelINS_4gemm6kernel13GemmUniversalIN4cute5tupleIJiiiiEEENS1_10collective13CollectiveMmaINS1_39MainloopSm90TmaGmmaRmemAWarpSpecializedILi2ENS5_IJNS4_1CILi1EEESB_SB_EEENS1_35KernelTmaWarpSpecializedCooperativeEEENS5_IJNSA_ILi256EEENSA_ILi64EEESG_EEEfNS5_IJSB_llEEEfNS5_IJlSB_lEEENS4_8TiledMMAINS4_8MMA_AtomIJNS4_4SM904GMMA29MMA_64x64x8_F32TF32TF32_RS_TNILNSN_7ScaleInE1ELSP_1EEEEEENS4_6LayoutINS5_IJNSA_ILi2EEESB_SB_EEENS5_IJSB_NSA_ILi0EEESV_EEEEENS5_IJNS4_10UnderscoreESY_SY_EEEEENS4_13SM90_TMA_LOADENS4_14ComposedLayoutINS4_7SwizzleILi1ELi4ELi3EEENS4_18smem_ptr_flag_bitsILi32EEENSS_INS5_IJNSA_ILi8EEES17_EEENS5_IJSB_S17_EEEEEEENS4_9Copy_AtomIJNS4_39AutoVectorizingCopyWithAssumedAlignmentILi128EEEfEEENS4_8identityES11_NS12_INS13_ILi3ELi4ELi3EEES16_NSS_INS5_IJS17_NSA_ILi32EEEEEENS5_IJS1I_SB_EEEEEEEvS1G_EENS_8epilogue10collective6detail29Sm90TmaWarpSpecializedAdapterINS1P_15DefaultEpilogueIfSJ_SJ_NS1O_6thread17LinearCombinationIfLi1EffLNS1T_9ScaleType4KindE0ELNS_15FloatRoundStyleE2EfEENS1_15EpilogueDefaultEEEEEvvEEEEvNT_6ParamsE --------------------------
	.section	.text._ZN7cutlass13device_kernelINS_4gemm6kernel13GemmUniversalIN4cute5tupleIJiiiiEEENS1_10collective13CollectiveMmaINS1_39MainloopSm90TmaGmmaRmemAWarpSpecializedILi2ENS5_IJNS4_1CILi1EEESB_SB_EEENS1_35KernelTmaWarpSpecializedCooperativeEEENS5_IJNSA_ILi256EEENSA_ILi64EEESG_EEEfNS5_IJSB_llEEEfNS5_IJlSB_lEEENS4_8TiledMMAINS4_8MMA_AtomIJNS4_4SM904GMMA29MMA_64x64x8_F32TF32TF32_RS_TNILNSN_7ScaleInE1ELSP_1EEEEEENS4_6LayoutINS5_IJNSA_ILi2EEESB_SB_EEENS5_IJSB_NSA_ILi0EEESV_EEEEENS5_IJNS4_10UnderscoreESY_SY_EEEEENS4_13SM90_TMA_LOADENS4_14ComposedLayoutINS4_7SwizzleILi1ELi4ELi3EEENS4_18smem_ptr_flag_bitsILi32EEENSS_INS5_IJNSA_ILi8EEES17_EEENS5_IJSB_S17_EEEEEEENS4_9Copy_AtomIJNS4_39AutoVectorizingCopyWithAssumedAlignmentILi128EEEfEEENS4_8identityES11_NS12_INS13_ILi3ELi4ELi3EEES16_NSS_INS5_IJS17_NSA_ILi32EEEEEENS5_IJS1I_SB_EEEEEEEvS1G_EENS_8epilogue10collective6detail29Sm90TmaWarpSpecializedAdapterINS1P_15DefaultEpilogueIfSJ_SJ_NS1O_6thread17LinearCombinationIfLi1EffLNS1T_9ScaleType4KindE0ELNS_15FloatRoundStyleE2EfEENS1_15EpilogueDefaultEEEEEvvEEEEvNT_6ParamsE,"ax",@progbits
	.align	128
.text._ZN7cutlass13device_kernelINS_4gemm6kernel13GemmUniversalIN4cute5tupleIJiiiiEEENS1_10collective13CollectiveMmaINS1_39MainloopSm90TmaGmmaRmemAWarpSpecializedILi2ENS5_IJNS4_1CILi1EEESB_SB_EEENS1_35KernelTmaWarpSpecializedCooperativeEEENS5_IJNSA_ILi256EEENSA_ILi64EEESG_EEEfNS5_IJSB_llEEEfNS5_IJlSB_lEEENS4_8TiledMMAINS4_8MMA_AtomIJNS4_4SM904GMMA29MMA_64x64x8_F32TF32TF32_RS_TNILNSN_7ScaleInE1ELSP_1EEEEEENS4_6LayoutINS5_IJNSA_ILi2EEESB_SB_EEENS5_IJSB_NSA_ILi0EEESV_EEEEENS5_IJNS4_10UnderscoreESY_SY_EEEEENS4_13SM90_TMA_LOADENS4_14ComposedLayoutINS4_7SwizzleILi1ELi4ELi3EEENS4_18smem_ptr_flag_bitsILi32EEENSS_INS5_IJNSA_ILi8EEES17_EEENS5_IJSB_S17_EEEEEEENS4_9Copy_AtomIJNS4_39AutoVectorizingCopyWithAssumedAlignmentILi128EEEfEEENS4_8identityES11_NS12_INS13_ILi3ELi4ELi3EEES16_NSS_INS5_IJS17_NSA_ILi32EEEEEENS5_IJS1I_SB_EEEEEEEvS1G_EENS_8epilogue10collective6detail29Sm90TmaWarpSpecializedAdapterINS1P_15DefaultEpilogueIfSJ_SJ_NS1O_6thread17LinearCombinationIfLi1EffLNS1T_9ScaleType4KindE0ELNS_15FloatRoundStyleE2EfEENS1_15EpilogueDefaultEEEEEvvEEEEvNT_6ParamsE:
        .type           _ZN7cutlass13device_kernelINS_4gemm6kernel13GemmUniversalIN4cute5tupleIJiiiiEEENS1_10collective13CollectiveMmaINS1_39MainloopSm90TmaGmmaRmemAWarpSpecializedILi2ENS5_IJNS4_1CILi1EEESB_SB_EEENS1_35KernelTmaWarpSpecializedCooperativeEEENS5_IJNSA_ILi256EEENSA_ILi64EEESG_EEEfNS5_IJSB_llEEEfNS5_IJlSB_lEEENS4_8TiledMMAINS4_8MMA_AtomIJNS4_4SM904GMMA29MMA_64x64x8_F32TF32TF32_RS_TNILNSN_7ScaleInE1ELSP_1EEEEEENS4_6LayoutINS5_IJNSA_ILi2EEESB_SB_EEENS5_IJSB_NSA_ILi0EEESV_EEEEENS5_IJNS4_10UnderscoreESY_SY_EEEEENS4_13SM90_TMA_LOADENS4_14ComposedLayoutINS4_7SwizzleILi1ELi4ELi3EEENS4_18smem_ptr_flag_bitsILi32EEENSS_INS5_IJNSA_ILi8EEES17_EEENS5_IJSB_S17_EEEEEEENS4_9Copy_AtomIJNS4_39AutoVectorizingCopyWithAssumedAlignmentILi128EEEfEEENS4_8identityES11_NS12_INS13_ILi3ELi4ELi3EEES16_NSS_INS5_IJS17_NSA_ILi32EEEEEENS5_IJS1I_SB_EEEEEEEvS1G_EENS_8epilogue10collective6detail29Sm90TmaWarpSpecializedAdapterINS1P_15DefaultEpilogueIfSJ_SJ_NS1O_6thread17LinearCombinationIfLi1EffLNS1T_9ScaleType4KindE0ELNS_15FloatRoundStyleE2EfEENS1_15EpilogueDefaultEEEEEvvEEEEvNT_6ParamsE,@function
        .size           _ZN7cutlass13device_kernelINS_4gemm6kernel13GemmUniversalIN4cute5tupleIJiiiiEEENS1_10collective13CollectiveMmaINS1_39MainloopSm90TmaGmmaRmemAWarpSpecializedILi2ENS5_IJNS4_1CILi1EEESB_SB_EEENS1_35KernelTmaWarpSpecializedCooperativeEEENS5_IJNSA_ILi256EEENSA_ILi64EEESG_EEEfNS5_IJSB_llEEEfNS5_IJlSB_lEEENS4_8TiledMMAINS4_8MMA_AtomIJNS4_4SM904GMMA29MMA_64x64x8_F32TF32TF32_RS_TNILNSN_7ScaleInE1ELSP_1EEEEEENS4_6LayoutINS5_IJNSA_ILi2EEESB_SB_EEENS5_IJSB_NSA_ILi0EEESV_EEEEENS5_IJNS4_10UnderscoreESY_SY_EEEEENS4_13SM90_TMA_LOADENS4_14ComposedLayoutINS4_7SwizzleILi1ELi4ELi3EEENS4_18smem_ptr_flag_bitsILi32EEENSS_INS5_IJNSA_ILi8EEES17_EEENS5_IJSB_S17_EEEEEEENS4_9Copy_AtomIJNS4_39AutoVectorizingCopyWithAssumedAlignmentILi128EEEfEEENS4_8identityES11_NS12_INS13_ILi3ELi4ELi3EEES16_NSS_INS5_IJS17_NSA_ILi32EEEEEENS5_IJS1I_SB_EEEEEEEvS1G_EENS_8epilogue10collective6detail29Sm90TmaWarpSpecializedAdapterINS1P_15DefaultEpilogueIfSJ_SJ_NS1O_6thread17LinearCombinationIfLi1EffLNS1T_9ScaleType4KindE0ELNS_15FloatRoundStyleE2EfEENS1_15EpilogueDefaultEEEEEvvEEEEvNT_6ParamsE,(.L_x_203 - _ZN7cutlass13device_kernelINS_4gemm6kernel13GemmUniversalIN4cute5tupleIJiiiiEEENS1_10collective13CollectiveMmaINS1_39MainloopSm90TmaGmmaRmemAWarpSpecializedILi2ENS5_IJNS4_1CILi1EEESB_SB_EEENS1_35KernelTmaWarpSpecializedCooperativeEEENS5_IJNSA_ILi256EEENSA_ILi64EEESG_EEEfNS5_IJSB_llEEEfNS5_IJlSB_lEEENS4_8TiledMMAINS4_8MMA_AtomIJNS4_4SM904GMMA29MMA_64x64x8_F32TF32TF32_RS_TNILNSN_7ScaleInE1ELSP_1EEEEEENS4_6LayoutINS5_IJNSA_ILi2EEESB_SB_EEENS5_IJSB_NSA_ILi0EEESV_EEEEENS5_IJNS4_10UnderscoreESY_SY_EEEEENS4_13SM90_TMA_LOADENS4_14ComposedLayoutINS4_7SwizzleILi1ELi4ELi3EEENS4_18smem_ptr_flag_bitsILi32EEENSS_INS5_IJNSA_ILi8EEES17_EEENS5_IJSB_S17_EEEEEEENS4_9Copy_AtomIJNS4_39AutoVectorizingCopyWithAssumedAlignmentILi128EEEfEEENS4_8identityES11_NS12_INS13_ILi3ELi4ELi3EEES16_NSS_INS5_IJS17_NSA_ILi32EEEEEENS5_IJS1I_SB_EEEEEEEvS1G_EENS_8epilogue10collective6detail29Sm90TmaWarpSpecializedAdapterINS1P_15DefaultEpilogueIfSJ_SJ_NS1O_6thread17LinearCombinationIfLi1EffLNS1T_9ScaleType4KindE0ELNS_15FloatRoundStyleE2EfEENS1_15EpilogueDefaultEEEEEvvEEEEvNT_6ParamsE)
        .other          _ZN7cutlass13device_kernelINS_4gemm6kernel13GemmUniversalIN4cute5tupleIJiiiiEEENS1_10collective13CollectiveMmaINS1_39MainloopSm90TmaGmmaRmemAWarpSpecializedILi2ENS5_IJNS4_1CILi1EEESB_SB_EEENS1_35KernelTmaWarpSpecializedCooperativeEEENS5_IJNSA_ILi256EEENSA_ILi64EEESG_EEEfNS5_IJSB_llEEEfNS5_IJlSB_lEEENS4_8TiledMMAINS4_8MMA_AtomIJNS4_4SM904GMMA29MMA_64x64x8_F32TF32TF32_RS_TNILNSN_7ScaleInE1ELSP_1EEEEEENS4_6LayoutINS5_IJNSA_ILi2EEESB_SB_EEENS5_IJSB_NSA_ILi0EEESV_EEEEENS5_IJNS4_10UnderscoreESY_SY_EEEEENS4_13SM90_TMA_LOADENS4_14ComposedLayoutINS4_7SwizzleILi1ELi4ELi3EEENS4_18smem_ptr_flag_bitsILi32EEENSS_INS5_IJNSA_ILi8EEES17_EEENS5_IJSB_S17_EEEEEEENS4_9Copy_AtomIJNS4_39AutoVectorizingCopyWithAssumedAlignmentILi128EEEfEEENS4_8identityES11_NS12_INS13_ILi3ELi4ELi3EEES16_NSS_INS5_IJS17_NSA_ILi32EEEEEENS5_IJS1I_SB_EEEEEEEvS1G_EENS_8epilogue10collective6detail29Sm90TmaWarpSpecializedAdapterINS1P_15DefaultEpilogueIfSJ_SJ_NS1O_6thread17LinearCombinationIfLi1EffLNS1T_9ScaleType4KindE0ELNS_15FloatRoundStyleE2EfEENS1_15EpilogueDefaultEEEEEvvEEEEvNT_6ParamsE,@"STO_CUDA_ENTRY STV_DEFAULT"
_ZN7cutlass13device_kernelINS_4gemm6kernel13GemmUniversalIN4cute5tupleIJiiiiEEENS1_10collective13CollectiveMmaINS1_39MainloopSm90TmaGmmaRmemAWarpSpecializedILi2ENS5_IJNS4_1CILi1EEESB_SB_EEENS1_35KernelTmaWarpSpecializedCooperativeEEENS5_IJNSA_ILi256EEENSA_ILi64EEESG_EEEfNS5_IJSB_llEEEfNS5_IJlSB_lEEENS4_8TiledMMAINS4_8MMA_AtomIJNS4_4SM904GMMA29MMA_64x64x8_F32TF32TF32_RS_TNILNSN_7ScaleInE1ELSP_1EEEEEENS4_6LayoutINS5_IJNSA_ILi2EEESB_SB_EEENS5_IJSB_NSA_ILi0EEESV_EEEEENS5_IJNS4_10UnderscoreESY_SY_EEEEENS4_13SM90_TMA_LOADENS4_14ComposedLayoutINS4_7SwizzleILi1ELi4ELi3EEENS4_18smem_ptr_flag_bitsILi32EEENSS_INS5_IJNSA_ILi8EEES17_EEENS5_IJSB_S17_EEEEEEENS4_9Copy_AtomIJNS4_39AutoVectorizingCopyWithAssumedAlignmentILi128EEEfEEENS4_8identityES11_NS12_INS13_ILi3ELi4ELi3EEES16_NSS_INS5_IJS17_NSA_ILi32EEEEEENS5_IJS1I_SB_EEEEEEEvS1G_EENS_8epilogue10collective6detail29Sm90TmaWarpSpecializedAdapterINS1P_15DefaultEpilogueIfSJ_SJ_NS1O_6thread17LinearCombinationIfLi1EffLNS1T_9ScaleType4KindE0ELNS_15FloatRoundStyleE2EfEENS1_15EpilogueDefaultEEEEEvvEEEEvNT_6ParamsE:
[----:B------:R-:W0:Y:S02]  /*0000*/  LDC R1, c[0x0][0x28] ;  /* 0x00000a00ff017b82 */ /* 0x000e240000000800 */
[----:B0-----:R-:W-:Y:S01]  /*0010*/  VIADD R1, R1, 0xffffffb8 ;  /* 0xffffffb801017836 */ /* 0x001fe20000000000 */
[----:B------:R-:W0:Y:S01]  /*0020*/  S2R R0, SR_TID.X ;  /* 0x0000000000007919 */ /* 0x000e220000002100 */
[----:B------:R-:W-:Y:S01]  /*0030*/  ELECT P0, URZ, PT ;  /* 0x00000000003f782f */ /* 0x000fe20003800000 */
[----:B------:R-:W-:Y:S01]  /*0040*/  BSSY B0, `(.L_x_0) ;  /* 0x000000f000007945 */ /* 0x000fe20003800000 */
[--C-:B0-----:R-:W-:Y:S02]  /*0050*/  SHF.R.U32.HI R2, RZ, 0x5, R0.reuse ;  /* 0x00000005ff027819 */ /* 0x101fe40000011600 */
[----:B------:R-:W-:-:S03]  /*0060*/  SHF.R.U32.HI R12, RZ, 0x7, R0 ;  /* 0x00000007ff0c7819 */ /* 0x000fc60000011600 */
[----:B------:R-:W0:Y:S04]  /*0070*/  SHFL.IDX PT, R5, R2, RZ, 0x1f ;  /* 0x00001fff02057589 */ /* 0x000e2800000e0000 */
[----:B------:R1:W2:Y:S01]  /*0080*/  SHFL.IDX PT, R10, R12, RZ, 0x1f ;  /* 0x00001fff0c0a7589 */ /* 0x0002a200000e0000 */
[----:B0-----:R-:W-:-:S13]  /*0090*/  ISETP.NE.OR P0, PT, R5, RZ, !P0 ;  /* 0x000000ff0500720c */ /* 0x001fda0004705670 */
[----:B-12---:R-:W-:Y:S05]  /*00a0*/  @P0 BRA `(.L_x_1) ;  /* 0x0000000000200947 */ /* 0x006fea0003800000 */
[----:B------:R-:W-:Y:S02]  /*00b0*/  ULDC.64 UR4, c[0x0][0x198] ;  /* 0x0000660000047ab9 */ /* 0x000fe40000000a00 */
[----:B------:R-:W-:Y:S02]  /*00c0*/  UIADD3 UR6, UP0, UR4, 0xf0, URZ ;  /* 0x000000f004067890 */ /* 0x000fe4000ff1e03f */
[----:B------:R-:W-:Y:S02]  /*00d0*/  UIADD3 UR4, UP1, UR4, 0x1f0, URZ ;  /* 0x000001f004047890 */ /* 0x000fe4000ff3e03f */
[----:B------:R-:W-:Y:S02]  /*00e0*/  UIADD3.X UR7, URZ, UR5, URZ, UP0, !UPT ;  /* 0x000000053f077290 */ /* 0x000fe400087fe43f */
[----:B------:R-:W-:-:S07]  /*00f0*/  UIADD3.X UR5, URZ, UR5, URZ, UP1, !UPT ;  /* 0x000000053f057290 */ /* 0x000fce0008ffe43f */
[----:B------:R0:W-:Y:S02]  /*0100*/  UTMACCTL.PF [UR6] ;  /* 0x00000000060079b9 */ /* 0x0001e40008040000 */
[----:B------:R0:W-:Y:S02]  /*0110*/  UTMACCTL.PF [UR4] ;  /* 0x00000000040079b9 */ /* 0x0001e40008040000 */
[----:B0-----:R-:W-:Y:S01]  /*0120*/  NOP ;  /* 0x0000000000007918 */ /* 0x001fe20000000000 */
.L_x_1:
[----:B------:R-:W-:Y:S05]  /*0130*/  BSYNC B0 ;  /* 0x0000000000007941 */ /* 0x000fea0003800000 */
.L_x_0:
[----:B------:R-:W0:Y:S02]  /*0140*/  SHFL.IDX PT, R3, R2, RZ, 0x1f ;  /* 0x00001fff02037589 */ /* 0x000e2400000e0000 */
[----:B0-----:R-:W-:-:S13]  /*0150*/  ISETP.NE.AND P0, PT, R3, RZ, PT ;  /* 0x000000ff0300720c */ /* 0x001fda0003f05270 */
[----:B------:R-:W-:Y:S05]  /*0160*/  @P0 BRA `(.L_x_2) ;  /* 0x0000000000480947 */ /* 0x000fea0003800000 */
[----:B------:R-:W0:Y:S01]  /*0170*/  S2UR UR8, SR_CgaCtaId ;  /* 0x00000000000879c3 */ /* 0x000e220000008800 */
[----:B------:R-:W-:Y:S01]  /*0180*/  UMOV UR4, 0x400 ;  /* 0x0000040000047882 */ /* 0x000fe20000000000 */
[----:B------:R-:W-:Y:S01]  /*0190*/  UMOV UR5, 0x1 ;  /* 0x0000000100057882 */ /* 0x000fe20000000000 */
[----:B------:R-:W-:Y:S01]  /*01a0*/  UMOV UR6, 0x100 ;  /* 0x0000010000067882 */ /* 0x000fe20000000000 */
[----:B------:R-:W-:Y:S01]  /*01b0*/  ELECT P0, URZ, PT ;  /* 0x00000000003f782f */ /* 0x000fe20003800000 */
[----:B------:R-:W-:-:S04]  /*01c0*/  UIADD3 UR6, -UR6, 0x100000, URZ ;  /* 0x0010000006067890 */ /* 0x000fc8000fffe13f */
[----:B------:R-:W-:Y:S02]  /*01d0*/  USHF.L.U32 UR7, UR6, 0xb, URZ ;  /* 0x0000000b06077899 */ /* 0x000fe4000800063f */
[----:B------:R-:W-:Y:S02]  /*01e0*/  USHF.L.U32 UR6, UR6, 0x1, URZ ;  /* 0x0000000106067899 */ /* 0x000fe4000800063f */
[----:B0-----:R-:W-:Y:S02]  /*01f0*/  ULEA UR8, UR8, UR4, 0x18 ;  /* 0x0000000408087291 */ /* 0x001fe4000f8ec03f */
[----:B------:R-:W-:-:S04]  /*0200*/  UIADD3 UR4, -UR5, 0x100000, URZ ;  /* 0x0010000005047890 */ /* 0x000fc8000fffe13f */
[----:B------:R-:W-:Y:S02]  /*0210*/  USHF.L.U32 UR5, UR4, 0xb, URZ ;  /* 0x0000000b04057899 */ /* 0x000fe4000800063f */
[----:B------:R-:W-:Y:S01]  /*0220*/  USHF.L.U32 UR4, UR4, 0x1, URZ ;  /* 0x0000000104047899 */ /* 0x000fe2000800063f */
[----:B------:R-:W0:Y:S11]  /*0230*/  FENCE.VIEW.ASYNC.S ;  /* 0x00000000000073c6 */ /* 0x000e360000000000 */
[----:B0-----:R0:W1:Y:S01]  /*0240*/  SYNCS.EXCH.64 URZ, [UR8], UR4 ;  /* 0x00000004083f75b2 */ /* 0x0010620008000100 */
[----:B------:R0:W2:Y:S01]  /*0250*/  SYNCS.EXCH.64 URZ, [UR8+0x10], UR6 ;  /* 0x00001006083f75b2 */ /* 0x0000a20008000100 */
[----:B------:R0:W3:Y:S01]  /*0260*/  SYNCS.EXCH.64 URZ, [UR8+0x8], UR4 ;  /* 0x00000804083f75b2 */ /* 0x0000e20008000100 */
[----:B------:R0:W4:Y:S01]  /*0270*/  SYNCS.EXCH.64 URZ, [UR8+0x18], UR6 ;  /* 0x00001806083f75b2 */ /* 0x0001220008000100 */
[----:B------:R-:W-:Y:S01]  /*0280*/  NOP ;  /* 0x0000000000007918 */ /* 0x000fe20000000000 */
.L_x_2:
[----:B------:R-:W5:Y:S01]  /*0290*/  LDL.LU R6, [R1+0xc] ;  /* 0x00000c0001067983 */ /* 0x000f620000300800 */
[----:B------:R-:W1:Y:S01]  /*02a0*/  LDC R4, c[0x0][0x65c] ;  /* 0x00019700ff047b82 */ /* 0x000e620000000800 */
[----:B------:R-:W-:Y:S02]  /*02b0*/  ELECT P0, URZ, PT ;  /* 0x00000000003f782f */ /* 0x000fe40003800000 */
[----:B------:R-:W-:Y:S01]  /*02c0*/  ISETP.NE.AND P2, PT, R10, RZ, PT ;  /* 0x000000ff0a00720c */ /* 0x000fe20003f45270 */
[----:B------:R-:W2:Y:S01]  /*02d0*/  SHFL.IDX PT, R2, R2, RZ, 0x1f ;  /* 0x00001fff02027589 */ /* 0x000ea200000e0000 */
[----:B0-----:R-:W-:Y:S01]  /*02e0*/  UMOV UR4, 0x20 ;  /* 0x0000002000047882 */ /* 0x001fe20000000000 */
[----:B------:R-:W-:Y:S01]  /*02f0*/  NOP ;  /* 0x0000000000007918 */ /* 0x000fe20000000000 */
[----:B------:R-:W-:Y:S01]  /*0300*/  NOP ;  /* 0x0000000000007918 */ /* 0x000fe20000000000 */
[----:B------:R-:W0:Y:S01]  /*0310*/  S2R R3, SR_CTAID.Y ;  /* 0x0000000000037919 */ /* 0x000e220000002600 */
[----:B-1----:R-:W-:-:S02]  /*0320*/  ISETP.NE.AND P3, PT, R4, 0x1, PT ;  /* 0x000000010400780c */ /* 0x002fc40003f65270 */
[----:B------:R-:W1:Y:S01]  /*0330*/  S2R R4, SR_CTAID.X ;  /* 0x0000000000047919 */ /* 0x000e620000002500 */
[----:B--2---:R-:W-:Y:S02]  /*0340*/  ISETP.NE.OR P0, PT, R2, RZ, !P0 ;  /* 0x000000ff0200720c */ /* 0x004fe40004705670 */
[----:B------:R-:W-:-:S04]  /*0350*/  SHF.R.S32.HI R2, RZ, 0x1f, R5 ;  /* 0x0000001fff027819 */ /* 0x000fc80000011405 */
[----:B------:R-:W-:-:S04]  /*0360*/  LEA.HI R2, R2, R5, RZ, 0x2 ;  /* 0x0000000502027211 */ /* 0x000fc800078f10ff */
[----:B------:R-:W1:Y:S01]  /*0370*/  @P3 LDC R9, c[0x0][0x10] ;  /* 0x00000400ff093b82 */ /* 0x000e620000000800 */
[----:B------:R-:W-:Y:S01]  /*0380*/  LOP3.LUT R2, R2, 0xfffffffc, RZ, 0xc0, !PT ;  /* 0xfffffffc02027812 */ /* 0x000fe200078ec0ff */
[----:B------:R-:W-:Y:S01]  /*0390*/  @P3 IMAD.MOV.U32 R7, RZ, RZ, RZ ;  /* 0x000000ffff073224 */ /* 0x000fe200078e00ff */
[----:B------:R-:W-:Y:S01]  /*03a0*/  VOTEU.ALL UP0, P0 ;  /* 0x00000000003f7886 */ /* 0x000fe20000000000 */
[----:B------:R-:W-:Y:S02]  /*03b0*/  VOTEU.ALL UP1, P0 ;  /* 0x00000000003f7886 */ /* 0x000fe40000020000 */
[----:B------:R-:W-:Y:S02]  /*03c0*/  IMAD.IADD R2, R5, 0x1, -R2 ;  /* 0x0000000105027824 */ /* 0x000fe400078e0a02 */
[----:B------:R-:W2:Y:S01]  /*03d0*/  @!UP0 S2UR UR7, SR_CgaCtaId ;  /* 0x00000000000789c3 */ /* 0x000ea20000008800 */
[----:B------:R-:W-:Y:S01]  /*03e0*/  @!UP0 UMOV UR6, 0x400 ;  /* 0x0000040000068882 */ /* 0x000fe20000000000 */
[----:B------:R-:W-:-:S04]  /*03f0*/  @!UP0 UIADD3 UR4, -UR4, 0x100000, URZ ;  /* 0x0010000004048890 */ /* 0x000fc8000fffe13f */
[----:B------:R-:W-:Y:S02]  /*0400*/  @!UP0 USHF.L.U32 UR5, UR4, 0xb, URZ ;  /* 0x0000000b04058899 */ /* 0x000fe4000800063f */
[----:B------:R-:W-:Y:S01]  /*0410*/  @!UP0 USHF.L.U32 UR4, UR4, 0x1, URZ ;  /* 0x0000000104048899 */ /* 0x000fe2000800063f */
[C---:B------:R-:W-:Y:S01]  /*0420*/  ISETP.NE.AND P1, PT, R2.reuse, 0x3, PT ;  /* 0x000000030200780c */ /* 0x040fe20003f25270 */
[----:B------:R-:W-:Y:S01]  /*0430*/  IMAD.MOV.U32 R5, RZ, RZ, RZ ;  /* 0x000000ffff057224 */ /* 0x000fe200078e00ff */
[----:B------:R-:W3:Y:S01]  /*0440*/  @!P3 LDC R11, c[0x0][0xc] ;  /* 0x00000300ff0bbb82 */ /* 0x000ee20000000800 */
[----:B--2---:R-:W-:Y:S01]  /*0450*/  @!UP0 ULEA UR8, UR7, UR6, 0x18 ;  /* 0x0000000607088291 */ /* 0x004fe2000f8ec03f */
[----:B------:R-:W-:Y:S01]  /*0460*/  VOTEU.ALL UP0, P0 ;  /* 0x00000000003f7886 */ /* 0x000fe20000000000 */
[----:B------:R-:W-:Y:S01]  /*0470*/  ISETP.EQ.OR P0, PT, R2, RZ, !P1 ;  /* 0x000000ff0200720c */ /* 0x000fe20004f02670 */
[----:B------:R-:W-:Y:S01]  /*0480*/  ULDC UR6, c[0x0][0xc] ;  /* 0x0000030000067ab9 */ /* 0x000fe20000000800 */
[----:B------:R-:W-:-:S02]  /*0490*/  ULDC UR7, c[0x0][0x10] ;  /* 0x0000040000077ab9 */ /* 0x000fc40000000800 */
[C---:B------:R-:W-:Y:S01]  /*04a0*/  ISETP.EQ.AND P0, PT, R10.reuse, RZ, P0 ;  /* 0x000000ff0a00720c */ /* 0x040fe20000702270 */
[----:B------:R-:W-:Y:S01]  /*04b0*/  VIADD R10, R10, 0xffffffff ;  /* 0xffffffff0a0a7836 */ /* 0x000fe20000000000 */
[----:B------:R-:W2:Y:S04]  /*04c0*/  FENCE.VIEW.ASYNC.S ;  /* 0x00000000000073c6 */ /* 0x000ea80000000000 */
[----:B--2---:R-:W4:Y:S01]  /*04d0*/  @!UP0 SYNCS.EXCH.64 URZ, [UR8+0x30], UR4 ;  /* 0x00003004083f85b2 */ /* 0x004f220008000100 */
[----:B------:R-:W-:Y:S01]  /*04e0*/  ISETP.GE.U32.AND P1, PT, R10, 0x2, PT ;  /* 0x000000020a00780c */ /* 0x000fe20003f26070 */
[----:B------:R2:W4:Y:S01]  /*04f0*/  @!UP1 SYNCS.EXCH.64 URZ, [UR8+0x38], UR4 ;  /* 0x00003804083f95b2 */ /* 0x0005220008000100 */
[----:B------:R-:W-:Y:S01]  /*0500*/  NOP ;  /* 0x0000000000007918 */ /* 0x000fe20000000000 */
[----:B--2---:R-:W-:-:S03]  /*0510*/  UIMAD.WIDE.U32 UR4, UR6, UR7, URZ ;  /* 0x00000007060472a5 */ /* 0x004fc6000f8e003f */
[----:B------:R-:W-:Y:S02]  /*0520*/  ULDC UR6, c[0x0][0x14] ;  /* 0x0000050000067ab9 */ /* 0x000fe40000000800 */
[----:B------:R-:W-:Y:S02]  /*0530*/  UIMAD.WIDE.U32 UR54, UR4, UR6, URZ ;  /* 0x00000006043672a5 */ /* 0x000fe4000f8e003f */
[----:B------:R-:W-:-:S04]  /*0540*/  UIMAD UR45, UR5, UR6, URZ ;  /* 0x00000006052d72a4 */ /* 0x000fc8000f8e023f */
[----:B------:R-:W-:Y:S01]  /*0550*/  UIADD3 UR45, UR55, UR45, URZ ;  /* 0x0000002d372d7290 */ /* 0x000fe2000fffe03f */
[----:B-----5:R-:W-:-:S04]  /*0560*/  LOP3.LUT R6, R6, 0xffffefff, RZ, 0xc0, !PT ;  /* 0xffffefff06067812 */ /* 0x020fc800078ec0ff */
[----:B------:R-:W-:-:S05]  /*0570*/  @P3 LOP3.LUT R6, R6, 0x1000, RZ, 0xfc, !PT ;  /* 0x0000100006063812 */ /* 0x000fca00078efcff */
[----:B------:R0:W-:Y:S02]  /*0580*/  STL [R1+0xc], R6 ;  /* 0x00000c0601007387 */ /* 0x0001e40000100800 */
[----:B0-----:R-:W-:-:S04]  /*0590*/  @P3 IMAD.MOV.U32 R6, RZ, RZ, R3 ;  /* 0x000000ffff063224 */ /* 0x001fc800078e0003 */
[----:B-1----:R-:W-:-:S04]  /*05a0*/  @P3 IMAD.WIDE.U32 R8, R4, R9, R6 ;  /* 0x0000000904083225 */ /* 0x002fc800078e0006 */
[----:B---3--:R-:W-:-:S04]  /*05b0*/  @!P3 IMAD.WIDE.U32 R6, R11, R3, R4 ;  /* 0x000000030b06b225 */ /* 0x008fc800078e0004 */
[----:B------:R-:W-:Y:S02]  /*05c0*/  @P3 IMAD.MOV.U32 R11, RZ, RZ, RZ ;  /* 0x000000ffff0b3224 */ /* 0x000fe400078e00ff */
[----:B------:R-:W-:Y:S01]  /*05d0*/  @P3 IMAD.MOV.U32 R20, RZ, RZ, R8 ;  /* 0x000000ffff143224 */ /* 0x000fe200078e0008 */
[----:B------:R-:W-:Y:S01]  /*05e0*/  SEL R8, RZ, 0x1, !P0 ;  /* 0x00000001ff087807 */ /* 0x000fe20004000000 */
[----:B------:R-:W-:Y:S02]  /*05f0*/  @P3 IMAD.IADD R21, R9, 0x1, R11 ;  /* 0x0000000109153824 */ /* 0x000fe400078e020b */
[----:B------:R-:W-:Y:S02]  /*0600*/  @!P3 IMAD.MOV.U32 R20, RZ, RZ, R6 ;  /* 0x000000ffff14b224 */ /* 0x000fe400078e0006 */
[----:B------:R-:W-:Y:S01]  /*0610*/  @!P3 IMAD.MOV.U32 R21, RZ, RZ, R7 ;  /* 0x000000ffff15b224 */ /* 0x000fe200078e0007 */
[----:B------:R-:W-:Y:S02]  /*0620*/  SEL R7, R8, 0x2, P1 ;  /* 0x0000000208077807 */ /* 0x000fe40000800000 */
[----:B------:R0:W-:Y:S04]  /*0630*/  STL [R1+0x1c], R20 ;  /* 0x00001c1401007387 */ /* 0x0001e80000100800 */
[----:B------:R0:W-:Y:S04]  /*0640*/  STL [R1+0x18], R21 ;  /* 0x0000181501007387 */ /* 0x0001e80000100800 */
[----:B------:R0:W-:Y:S01]  /*0650*/  STL [R1+0x14], R7 ;  /* 0x0000140701007387 */ /* 0x0001e20000100800 */
[----:B----4-:R-:W-:Y:S06]  /*0660*/  BAR.SYNC.DEFER_BLOCKING 0x0 ;  /* 0x0000000000007b1d */ /* 0x010fec0000010000 */
[----:B------:R-:W-:Y:S05]  /*0670*/  @!P2 BRA `(.L_x_3) ;  /* 0x0000007400a8a947 */ /* 0x000fea0003800000 */
[----:B------:R-:W-:-:S13]  /*0680*/  ISETP.GT.U32.AND P0, PT, R10, 0x1, PT ;  /* 0x000000010a00780c */ /* 0x000fda0003f04070 */
[----:B------:R-:W-:Y:S05]  /*0690*/  @P0 EXIT ;  /* 0x000000000000094d */ /* 0x000fea0003800000 */
[----:B------:R-:W-:Y:S01]  /*06a0*/  ULDC.64 UR4, c[0x0][0x650] ;  /* 0x0001940000047ab9 */ /* 0x000fe20000000a00 */
[----:B------:R-:W-:Y:S01]  /*06b0*/  PRMT R6, RZ, 0x7610, R6 ;  /* 0x00007610ff067816 */ /* 0x000fe20000000006 */
[----:B------:R-:W-:Y:S01]  /*06c0*/  IMAD.MOV.U32 R18, RZ, RZ, -0x1 ;  /* 0xffffffffff127424 */ /* 0x000fe200078e00ff */
[----:B------:R-:W-:Y:S01]  /*06d0*/  ISETP.GE.U32.AND P0, PT, R20, UR4, PT ;  /* 0x0000000414007c0c */ /* 0x000fe2000bf06070 */
[----:B------:R-:W-:Y:S01]  /*06e0*/  IMAD.MOV.U32 R19, RZ, RZ, -0x1 ;  /* 0xffffffffff137424 */ /* 0x000fe200078e00ff */
[----:B------:R-:W-:Y:S02]  /*06f0*/  MOV R89, 0xffffffff ;  /* 0xffffffff00597802 */ /* 0x000fe40000000f00 */
[----:B------:R-:W-:-:S13]  /*0700*/  ISETP.GE.U32.AND.EX P0, PT, R21, UR5, PT, P0 ;  /* 0x0000000515007c0c */ /* 0x000fda000bf06100 */
[----:B------:R-:W-:Y:S05]  /*0710*/  @P0 BRA `(.L_x_4) ;  /* 0x0000000400600947 */ /* 0x000fea0003800000 */
[----:B------:R-:W1:Y:S01]  /*0720*/  LDC.64 R14, c[0x0][0x628] ;  /* 0x00018a00ff0e7b82 */ /* 0x000e620000000a00 */
[----:B------:R-:W-:Y:S02]  /*0730*/  IMAD.MOV.U32 R6, RZ, RZ, R20 ;  /* 0x000000ffff067224 */ /* 0x000fe400078e0014 */
[----:B0-----:R-:W-:-:S05]  /*0740*/  IMAD.MOV.U32 R7, RZ, RZ, R21 ;  /* 0x000000ffff077224 */ /* 0x001fca00078e0015 */
[----:B------:R-:W0:Y:S08]  /*0750*/  LDC R2, c[0x0][0x630] ;  /* 0x00018c00ff027b82 */ /* 0x000e300000000800 */
[----:B------:R-:W2:Y:S01]  /*0760*/  LDC.64 R16, c[0x0][0x620] ;  /* 0x00018800ff107b82 */ /* 0x000ea20000000a00 */
[----:B-1----:R-:W-:-:S04]  /*0770*/  ISETP.NE.U32.AND P0, PT, R14, RZ, PT ;  /* 0x000000ff0e00720c */ /* 0x002fc80003f05070 */
[----:B------:R-:W-:-:S13]  /*0780*/  ISETP.NE.AND.EX P0, PT, R15, RZ, PT, P0 ;  /* 0x000000ff0f00720c */ /* 0x000fda0003f05300 */
[----:B0-2---:R-:W-:Y:S05]  /*0790*/  @!P0 BRA `(.L_x_5) ;  /* 0x0000000000288947 */ /* 0x005fea0003800000 */
[----:B------:R-:W0:Y:S02]  /*07a0*/  LDC R11, c[0x0][0x634] ;  /* 0x00018d00ff0b7b82 */ /* 0x000e240000000800 */
[----:B0-----:R-:W-:-:S05]  /*07b0*/  IADD3 R11, P0, R20, R11, RZ ;  /* 0x0000000b140b7210 */ /* 0x001fca0007f1e0ff */
[----:B------:R-:W-:-:S04]  /*07c0*/  IMAD.X R13, RZ, RZ, R21, P0 ;  /* 0x000000ffff0d7224 */ /* 0x000fc800000e0615 */
[----:B------:R-:W-:-:S04]  /*07d0*/  IMAD.WIDE.U32 R6, R13, R14, RZ ;  /* 0x0000000e0d067225 */ /* 0x000fc800078e00ff */
[----:B------:R-:W-:-:S04]  /*07e0*/  IMAD.WIDE.U32 R8, P0, R11, R15, R6 ;  /* 0x0000000f0b087225 */ /* 0x000fc80007800006 */
[----:B------:R-:W-:-:S04]  /*07f0*/  IMAD.WIDE.U32 R6, R11, R14, RZ ;  /* 0x0000000e0b067225 */ /* 0x000fc800078e00ff */
[----:B------:R-:W-:Y:S01]  /*0800*/  IMAD.X R11, RZ, RZ, RZ, P0 ;  /* 0x000000ffff0b7224 */ /* 0x000fe200000e06ff */
[----:B------:R-:W-:Y:S01]  /*0810*/  IADD3 RZ, P0, R7, R8, RZ ;  /* 0x0000000807ff7210 */ /* 0x000fe20007f1e0ff */
[----:B------:R-:W-:-:S04]  /*0820*/  IMAD.MOV.U32 R10, RZ, RZ, R9 ;  /* 0x000000ffff0a7224 */ /* 0x000fc800078e0009 */
[----:B------:R-:W-:-:S08]  /*0830*/  IMAD.WIDE.U32.X R6, R13, R15, R10, P0 ;  /* 0x0000000f0d067225 */ /* 0x000fd000000e040a */
.L_x_5:
[-CC-:B------:R-:W-:Y:S01]  /*0840*/  SHF.R.U64 R23, R6, R2.reuse, R7.reuse ;  /* 0x0000000206177219 */ /* 0x180fe20000001207 */
[----:B------:R-:W0:Y:S01]  /*0850*/  LDC R10, c[0x0][0x618] ;  /* 0x00018600ff0a7b82 */ /* 0x000e220000000800 */
[----:B------:R-:W-:Y:S01]  /*0860*/  SHF.R.U32.HI R5, RZ, R2, R7 ;  /* 0x00000002ff057219 */ /* 0x000fe20000011607 */
[----:B------:R-:W-:Y:S01]  /*0870*/  ULDC UR4, c[0x0][0x150] ;  /* 0x0000540000047ab9 */ /* 0x000fe20000000800 */
[----:B------:R-:W-:Y:S01]  /*0880*/  IADD3 R9, P0, RZ, -R23, RZ ;  /* 0x80000017ff097210 */ /* 0x000fe20007f1e0ff */
[----:B------:R-:W-:Y:S01]  /*0890*/  IMAD.MOV.U32 R6, RZ, RZ, R20 ;  /* 0x000000ffff067224 */ /* 0x000fe200078e0014 */
[----:B------:R-:W-:Y:S01]  /*08a0*/  I2FP.F32.U32 R2, R4 ;  /* 0x0000000400027245 */ /* 0x000fe20000201000 */
[----:B------:R-:W-:Y:S02]  /*08b0*/  IMAD.MOV.U32 R7, RZ, RZ, R21 ;  /* 0x000000ffff077224 */ /* 0x000fe400078e0015 */
[----:B------:R-:W1:Y:S01]  /*08c0*/  LDC.64 R24, c[0x0][0x640] ;  /* 0x00019000ff187b82 */ /* 0x000e620000000a00 */
[----:B------:R-:W-:-:S02]  /*08d0*/  IMAD.X R11, RZ, RZ, ~R5, P0 ;  /* 0x000000ffff0b7224 */ /* 0x000fc400000e0e05 */
[----:B------:R-:W-:Y:S01]  /*08e0*/  FMUL R2, R2, UR4 ;  /* 0x0000000402027c20 */ /* 0x000fe20008400000 */
[----:B------:R-:W-:Y:S01]  /*08f0*/  IMAD.WIDE.U32 R6, R9, R16, R6 ;  /* 0x0000001009067225 */ /* 0x000fe200078e0006 */
[----:B------:R-:W-:-:S03]  /*0900*/  ULDC UR4, c[0x0][0x154] ;  /* 0x0000550000047ab9 */ /* 0x000fc60000000800 */
[----:B------:R-:W-:Y:S01]  /*0910*/  IMAD R8, R11, R16, RZ ;  /* 0x000000100b087224 */ /* 0x000fe200078e02ff */
[----:B------:R-:W2:Y:S01]  /*0920*/  LDC R5, c[0x0][0x144] ;  /* 0x00005100ff057b82 */ /* 0x000ea20000000800 */
[----:B------:R-:W3:Y:S02]  /*0930*/  F2I.U32.TRUNC.NTZ R2, R2 ;  /* 0x0000000200027305 */ /* 0x000ee4000020f000 */
[----:B------:R-:W-:-:S04]  /*0940*/  IMAD R9, R9, R17, R8 ;  /* 0x0000001109097224 */ /* 0x000fc800078e0208 */
[----:B------:R-:W-:Y:S01]  /*0950*/  IMAD.IADD R7, R7, 0x1, R9 ;  /* 0x0000000107077824 */ /* 0x000fe200078e0209 */
[----:B------:R-:W4:Y:S01]  /*0960*/  LDC R18, c[0x0][0x608] ;  /* 0x00018200ff127b82 */ /* 0x000f220000000800 */
[----:B------:R-:W-:-:S03]  /*0970*/  IMAD.MOV.U32 R9, RZ, RZ, -0x1 ;  /* 0xffffffffff097424 */ /* 0x000fc600078e00ff */
[-CC-:B0-----:R-:W-:Y:S02]  /*0980*/  SHF.R.U64 R16, R6, R10.reuse, R7.reuse ;  /* 0x0000000a06107219 */ /* 0x181fe40000001207 */
[----:B------:R-:W-:Y:S02]  /*0990*/  I2FP.F32.U32 R6, R3 ;  /* 0x0000000300067245 */ /* 0x000fe40000201000 */
[----:B------:R-:W0:Y:S01]  /*09a0*/  LDC R22, c[0x0][0x658] ;  /* 0x00019600ff167b82 */ /* 0x000e220000000800 */
[----:B-1----:R-:W-:Y:S02]  /*09b0*/  ISETP.NE.U32.AND P0, PT, R24, RZ, PT ;  /* 0x000000ff1800720c */ /* 0x002fe40003f05070 */
[----:B------:R-:W-:Y:S01]  /*09c0*/  FMUL R6, R6, UR4 ;  /* 0x0000000406067c20 */ /* 0x000fe20008400000 */
[----:B---3--:R-:W-:Y:S02]  /*09d0*/  IADD3 R8, -R2, RZ, RZ ;  /* 0x000000ff02087210 */ /* 0x008fe40007ffe1ff */
[----:B------:R-:W-:Y:S01]  /*09e0*/  ISETP.NE.AND.EX P0, PT, R25, RZ, PT, P0 ;  /* 0x000000ff1900720c */ /* 0x000fe20003f05300 */
[----:B------:R1:W3:Y:S01]  /*09f0*/  F2I.U32.TRUNC.NTZ R13, R6 ;  /* 0x00000006000d7305 */ /* 0x0002e2000020f000 */
[----:B------:R-:W1:Y:S01]  /*0a00*/  LDC R14, c[0x0][0x148] ;  /* 0x00005200ff0e7b82 */ /* 0x000e620000000800 */
[----:B------:R-:W-:Y:S01]  /*0a10*/  SHF.R.U32.HI R7, RZ, R10, R7 ;  /* 0x0000000aff077219 */ /* 0x000fe20000011607 */
[----:B--2---:R-:W-:-:S06]  /*0a20*/  IMAD R2, R5, R8, R4 ;  /* 0x0000000805027224 */ /* 0x004fcc00078e0204 */
[----:B------:R-:W2:Y:S01]  /*0a30*/  LDC R20, c[0x0][0x600] ;  /* 0x00018000ff147b82 */ /* 0x000ea20000000800 */
[-CC-:B----4-:R-:W-:Y:S02]  /*0a40*/  SHF.R.U64 R26, R16, R18.reuse, R7.reuse ;  /* 0x00000012101a7219 */ /* 0x190fe40000001207 */
[----:B------:R-:W-:Y:S01]  /*0a50*/  SHF.R.U32.HI R5, RZ, R18, R7 ;  /* 0x00000012ff057219 */ /* 0x000fe20000011607 */
[----:B------:R-:W-:-:S04]  /*0a60*/  IMAD.MOV.U32 R7, RZ, RZ, 0x1 ;  /* 0x00000001ff077424 */ /* 0x000fc800078e00ff */
[----:B------:R-:W4:Y:S01]  /*0a70*/  LDC R17, c[0x0][0x648] ;  /* 0x00019200ff117b82 */ /* 0x000f220000000800 */
[-C--:B0-----:R-:W-:Y:S02]  /*0a80*/  SHF.L.U32 R4, R9, R22.reuse, RZ ;  /* 0x0000001609047219 */ /* 0x081fe400000006ff */
[--C-:B------:R-:W-:Y:S02]  /*0a90*/  SHF.R.U64 R18, R26, R22, R5.reuse ;  /* 0x000000161a127219 */ /* 0x100fe40000001205 */
[----:B------:R-:W-:Y:S02]  /*0aa0*/  LOP3.LUT R11, RZ, R4, RZ, 0x33, !PT ;  /* 0x00000004ff0b7212 */ /* 0x000fe400078e33ff */
[-C--:B------:R-:W-:Y:S01]  /*0ab0*/  SHF.R.U32.HI R5, RZ, R22.reuse, R5 ;  /* 0x00000016ff057219 */ /* 0x080fe20000011605 */
[----:B------:R-:W0:Y:S01]  /*0ac0*/  LDC R19, c[0x0][0x638] ;  /* 0x00018e00ff137b82 */ /* 0x000e220000000800 */
[----:B------:R-:W-:Y:S01]  /*0ad0*/  SHF.L.U32 R10, R7, R22, RZ ;  /* 0x00000016070a7219 */ /* 0x000fe200000006ff */
[----:B------:R-:W-:-:S06]  /*0ae0*/  IMAD.MOV.U32 R4, RZ, RZ, R18 ;  /* 0x000000ffff047224 */ /* 0x000fcc00078e0012 */
[----:B------:R-:W0:Y:S01]  /*0af0*/  LDC R21, c[0x0][0x610] ;  /* 0x00018400ff157b82 */ /* 0x000e220000000800 */
[----:B-1-3--:R-:W-:Y:S05]  /*0b00*/  @!P0 BRA `(.L_x_6) ;  /* 0x0000000000288947 */ /* 0x00afea0003800000 */
[----:B------:R-:W1:Y:S02]  /*0b10*/  LDC R9, c[0x0][0x64c] ;  /* 0x00019300ff097b82 */ /* 0x000e640000000800 */
[----:B-1----:R-:W-:-:S05]  /*0b20*/  IADD3 R9, P0, R18, R9, RZ ;  /* 0x0000000912097210 */ /* 0x002fca0007f1e0ff */
        /* <DEDUP_REMOVED lines=8> */
.L_x_6:
[----:B----4-:R-:W-:Y:S01]  /*0bb0*/  SHF.R.U64 R4, R4, R17, R5 ;  /* 0x0000001104047219 */ /* 0x010fe20000001205 */
[----:B--2---:R-:W-:Y:S01]  /*0bc0*/  VIADD R5, R20, 0xffffffff ;  /* 0xffffffff14057836 */ /* 0x004fe20000000000 */
[----:B------:R-:W-:Y:S01]  /*0bd0*/  LOP3.LUT R11, R26, R11, RZ, 0xc0, !PT ;  /* 0x0000000b1a0b7212 */ /* 0x000fe200078ec0ff */
[----:B------:R-:W-:Y:S02]  /*0be0*/  IMAD.MOV R13, RZ, RZ, -R13 ;  /* 0x000000ffff0d7224 */ /* 0x000fe400078e0a0d */
[----:B------:R-:W-:Y:S01]  /*0bf0*/  IMAD.MOV R6, RZ, RZ, -R4 ;  /* 0x000000ffff067224 */ /* 0x000fe200078e0a04 */
[----:B------:R-:W-:Y:S01]  /*0c00*/  LOP3.LUT R5, R16, R5, RZ, 0xc0, !PT ;  /* 0x0000000510057212 */ /* 0x000fe200078ec0ff */
[----:B------:R-:W-:Y:S02]  /*0c10*/  @P3 IMAD R2, R14, R13, R3 ;  /* 0x0000000d0e023224 */ /* 0x000fe400078e0203 */
[----:B------:R-:W-:Y:S02]  /*0c20*/  IMAD R11, R10, R4, R11 ;  /* 0x000000040a0b7224 */ /* 0x000fe400078e020b */
[----:B0-----:R-:W-:-:S02]  /*0c30*/  IMAD R3, R6, R19, R18 ;  /* 0x0000001306037224 */ /* 0x001fc400078e0212 */
[----:B------:R-:W-:Y:S02]  /*0c40*/  IMAD R2, R11, R21, R2 ;  /* 0x000000150b027224 */ /* 0x000fe400078e0202 */
[----:B------:R-:W-:Y:S02]  /*0c50*/  IMAD R3, R3, R20, R5 ;  /* 0x0000001403037224 */ /* 0x000fe400078e0205 */
[----:B------:R-:W-:Y:S02]  /*0c60*/  IMAD.MOV.U32 R6, RZ, RZ, 0x1 ;  /* 0x00000001ff067424 */ /* 0x000fe400078e00ff */
[----:B------:R-:W-:Y:S01]  /*0c70*/  IMAD.MOV.U32 R19, RZ, RZ, R23 ;  /* 0x000000ffff137224 */ /* 0x000fe200078e0017 */
[----:B------:R-:W-:Y:S02]  /*0c80*/  SEL R18, R3, R2, !P3 ;  /* 0x0000000203127207 */ /* 0x000fe40005800000 */
[----:B------:R-:W-:-:S07]  /*0c90*/  SEL R89, R2, R3, !P3 ;  /* 0x0000000302597207 */ /* 0x000fce0005800000 */
.L_x_4:
[----:B------:R-:W-:-:S08]  /*0ca0*/  NOP ;  /* 0x0000000000007918 */ /* 0x000fd00000000000 */
[----:B------:R-:W1:Y:S02]  /*0cb0*/  USETMAXREG.TRY_ALLOC.CTAPOOL UP0, 0xe8 ;  /* 0x000000e8000079c8 */ /* 0x000e640008000600 */
[----:B-1----:R-:W-:-:S13]  /*0cc0*/  PLOP3.LUT P0, PT, PT, PT, UP0, 0x80, 0x0 ;  /* 0x000000000000781c */ /* 0x002fda0003f0f008 */
[----:B------:R-:W-:Y:S05]  /*0cd0*/  @!P0 BRA `(.L_x_4) ;  /* 0xfffffffc00f08947 */ /* 0x000fea000383ffff */
[----:B------:R-:W-:Y:S01]  /*0ce0*/  ULDC.64 UR4, c[0x0][0x598] ;  /* 0x0001660000047ab9 */ /* 0x000fe20000000a00 */
[----:B------:R-:W-:Y:S01]  /*0cf0*/  ULDC.64 UR36, c[0x0][0x208] ;  /* 0x0000820000247ab9 */ /* 0x000fe20000000a00 */
[----:B------:R-:W-:-:S04]  /*0d00*/  ISETP.NE.U32.AND P0, PT, RZ, UR4, PT ;  /* 0x00000004ff007c0c */ /* 0x000fc8000bf05070 */
[----:B------:R-:W-:-:S13]  /*0d10*/  ISETP.NE.AND.EX P0, PT, RZ, UR5, PT, P0 ;  /* 0x00000005ff007c0c */ /* 0x000fda000bf05300 */
[----:B------:R-:W-:Y:S05]  /*0d20*/  @!P0 BRA `(.L_x_7) ;  /* 0x00000000001c8947 */ /* 0x000fea0003800000 */
[----:B------:R-:W1:Y:S02]  /*0d30*/  LDC.64 R2, c[0x0][0x598] ;  /* 0x00016600ff027b82 */ /* 0x000e640000000a00 */
[----:B-1----:R-:W2:Y:S02]  /*0d40*/  LDG.E.64 R2, desc[UR36][R2.64] ;  /* 0x0000002402027981 */ /* 0x002ea4000c1e1b00 */
[----:B--2---:R-:W-:-:S04]  /*0d50*/  ISETP.NE.U32.AND P0, PT, R2, RZ, PT ;  /* 0x000000ff0200720c */ /* 0x004fc80003f05070 */
[----:B------:R-:W-:-:S13]  /*0d60*/  ISETP.NE.AND.EX P0, PT, R3, RZ, PT, P0 ;  /* 0x000000ff0300720c */ /* 0x000fda0003f05300 */
[----:B------:R-:W-:Y:S05]  /*0d70*/  @!P0 BRA `(.L_x_7) ;  /* 0x0000000000088947 */ /* 0x000fea0003800000 */
[----:B------:R1:W5:Y:S01]  /*0d80*/  LD.E R88, desc[UR36][R2.64] ;  /* 0x0000002402587980 */ /* 0x000362000c101900 */
[----:B------:R-:W-:Y:S05]  /*0d90*/  BRA `(.L_x_8) ;  /* 0x0000000000247947 */ /* 0x000fea0003800000 */
.L_x_7:
[----:B------:R-:W-:Y:S02]  /*0da0*/  ULDC.64 UR4, c[0x0][0x588] ;  /* 0x0001620000047ab9 */ /* 0x000fe40000000a00 */
[----:B------:R-:W-:-:S04]  /*0db0*/  ISETP.NE.U32.AND P0, PT, RZ, UR4, PT ;  /* 0x00000004ff007c0c */ /* 0x000fc8000bf05070 */
[----:B------:R-:W-:-:S13]  /*0dc0*/  ISETP.NE.AND.EX P0, PT, RZ, UR5, PT, P0 ;  /* 0x00000005ff007c0c */ /* 0x000fda000bf05300 */
[----:B------:R-:W-:Y:S05]  /*0dd0*/  @!P0 BRA `(.L_x_9) ;  /* 0x00000000000c8947 */ /* 0x000fea0003800000 */
[----:B------:R-:W1:Y:S02]  /*0de0*/  LDC.64 R2, c[0x0][0x588] ;  /* 0x00016200ff027b82 */ /* 0x000e640000000a00 */
[----:B-1----:R2:W5:Y:S01]  /*0df0*/  LDG.E R88, desc[UR36][R2.64] ;  /* 0x0000002402587981 */ /* 0x002562000c1e1900 */
[----:B------:R-:W-:Y:S05]  /*0e00*/  BRA `(.L_x_8) ;  /* 0x0000000000087947 */ /* 0x000fea0003800000 */
.L_x_9:
[----:B------:R-:W-:Y:S02]  /*0e10*/  ULDC UR4, c[0x0][0x580] ;  /* 0x0001600000047ab9 */ /* 0x000fe40000000800 */
[----:B------:R-:W-:-:S07]  /*0e20*/  MOV R88, UR4 ;  /* 0x0000000400587c02 */ /* 0x000fce0008000f00 */
.L_x_8:
[----:B------:R-:W-:Y:S02]  /*0e30*/  ULDC.64 UR4, c[0x0][0x5a0] ;  /* 0x0001680000047ab9 */ /* 0x000fe40000000a00 */
[----:B------:R-:W-:-:S04]  /*0e40*/  ISETP.NE.U32.AND P0, PT, RZ, UR4, PT ;  /* 0x00000004ff007c0c */ /* 0x000fc8000bf05070 */
[----:B------:R-:W-:-:S13]  /*0e50*/  ISETP.NE.AND.EX P0, PT, RZ, UR5, PT, P0 ;  /* 0x00000005ff007c0c */ /* 0x000fda000bf05300 */
[----:B------:R-:W-:Y:S05]  /*0e60*/  @!P0 BRA `(.L_x_10) ;  /* 0x00000000001c8947 */ /* 0x000fea0003800000 */
[----:B-12---:R-:W1:Y:S02]  /*0e70*/  LDC.64 R2, c[0x0][0x5a0] ;  /* 0x00016800ff027b82 */ /* 0x006e640000000a00 */
[----:B-1----:R-:W2:Y:S02]  /*0e80*/  LDG.E.64 R2, desc[UR36][R2.64] ;  /* 0x0000002402027981 */ /* 0x002ea4000c1e1b00 */
[----:B--2---:R-:W-:-:S04]  /*0e90*/  ISETP.NE.U32.AND P0, PT, R2, RZ, PT ;  /* 0x000000ff0200720c */ /* 0x004fc80003f05070 */
[----:B------:R-:W-:-:S13]  /*0ea0*/  ISETP.NE.AND.EX P0, PT, R3, RZ, PT, P0 ;  /* 0x000000ff0300720c */ /* 0x000fda0003f05300 */
[----:B------:R-:W-:Y:S05]  /*0eb0*/  @!P0 BRA `(.L_x_10) ;  /* 0x0000000000088947 */ /* 0x000fea0003800000 */
[----:B------:R1:W5:Y:S01]  /*0ec0*/  LD.E R90, desc[UR36][R2.64] ;  /* 0x00000024025a7980 */ /* 0x000362000c101900 */
[----:B------:R-:W-:Y:S05]  /*0ed0*/  BRA `(.L_x_11) ;  /* 0x0000000000247947 */ /* 0x000fea0003800000 */
.L_x_10:
[----:B------:R-:W-:Y:S02]  /*0ee0*/  ULDC.64 UR4, c[0x0][0x590] ;  /* 0x0001640000047ab9 */ /* 0x000fe40000000a00 */
[----:B------:R-:W-:-:S04]  /*0ef0*/  ISETP.NE.U32.AND P0, PT, RZ, UR4, PT ;  /* 0x00000004ff007c0c */ /* 0x000fc8000bf05070 */
[----:B------:R-:W-:-:S13]  /*0f00*/  ISETP.NE.AND.EX P0, PT, RZ, UR5, PT, P0 ;  /* 0x00000005ff007c0c */ /* 0x000fda000bf05300 */
[----:B------:R-:W-:Y:S05]  /*0f10*/  @!P0 BRA `(.L_x_12) ;  /* 0x00000000000c8947 */ /* 0x000fea0003800000 */
[----:B------:R-:W3:Y:S02]  /*0f20*/  LDC.64 R90, c[0x0][0x590] ;  /* 0x00016400ff5a7b82 */ /* 0x000ee40000000a00 */
[----:B---3--:R3:W5:Y:S01]  /*0f30*/  LDG.E R90, desc[UR36][R90.64] ;  /* 0x000000245a5a7981 */ /* 0x008762000c1e1900 */
[----:B------:R-:W-:Y:S05]  /*0f40*/  BRA `(.L_x_11) ;  /* 0x0000000000087947 */ /* 0x000fea0003800000 */
.L_x_12:
[----:B------:R-:W-:Y:S02]  /*0f50*/  ULDC UR4, c[0x0][0x584] ;  /* 0x0001610000047ab9 */ /* 0x000fe40000000800 */
[----:B------:R-:W-:-:S07]  /*0f60*/  IMAD.U32 R90, RZ, RZ, UR4 ;  /* 0x00000004ff5a7e24 */ /* 0x000fce000f8e00ff */
.L_x_11:
[----:B------:R-:W-:-:S13]  /*0f70*/  LOP3.LUT P0, RZ, R6, 0xff, RZ, 0xc0, !PT ;  /* 0x000000ff06ff7812 */ /* 0x000fda000780c0ff */
[----:B------:R-:W-:Y:S05]  /*0f80*/  @!P0 EXIT ;  /* 0x000000000000894d */ /* 0x000fea0003800000 */
[----:B------:R-:W4:Y:S01]  /*0f90*/  LDL R6, [R1+0x14] ;  /* 0x0000140001067983 */ /* 0x000f220000100800 */
[----:B------:R-:W0:Y:S01]  /*0fa0*/  LDC R100, c[0x0][0x658] ;  /* 0x00019600ff647b82 */ /* 0x000e220000000800 */
[C---:B------:R-:W-:Y:S01]  /*0fb0*/  LOP3.LUT R102, R0.reuse, 0x3, RZ, 0xc0, !PT ;  /* 0x0000000300667812 */ /* 0x040fe200078ec0ff */
[----:B------:R-:W-:Y:S01]  /*0fc0*/  ULDC.64 UR4, c[0x0][0x288] ;  /* 0x0000a20000047ab9 */ /* 0x000fe20000000a00 */
[----:B-12---:R-:W-:Y:S02]  /*0fd0*/  LOP3.LUT R2, R0, 0x7f, RZ, 0xc0, !PT ;  /* 0x0000007f00027812 */ /* 0x006fe400078ec0ff */
[----:B------:R-:W-:-:S03]  /*0fe0*/  LOP3.LUT R12, R12, 0x1, RZ, 0xc0, !PT ;  /* 0x000000010c0c7812 */ /* 0x000fc600078ec0ff */
[----:B------:R-:W1:Y:S01]  /*0ff0*/  LDC.64 R96, c[0x0][0x5c8] ;  /* 0x00017200ff607b82 */ /* 0x000e620000000a00 */
[----:B---3--:R-:W-:Y:S01]  /*1000*/  SHF.R.U32.HI R91, RZ, 0x2, R0 ;  /* 0x00000002ff5b7819 */ /* 0x008fe20000011600 */
[----:B0-----:R-:W-:Y:S01]  /*1010*/  IMAD.SHL.U32 R7, R102, 0x8, RZ ;  /* 0x0000000866077824 */ /* 0x001fe200078e00ff */
[----:B------:R-:W-:-:S05]  /*1020*/  SHF.R.U32.HI R4, RZ, 0x1, R2 ;  /* 0x00000001ff047819 */ /* 0x000fca0000011602 */
[----:B------:R-:W0:Y:S01]  /*1030*/  LDC R94, c[0x0][0x600] ;  /* 0x00018000ff5e7b82 */ /* 0x000e220000000800 */
[C---:B------:R-:W-:Y:S01]  /*1040*/  LOP3.LUT R2, R91.reuse, 0x3, RZ, 0xc0, !PT ;  /* 0x000000035b027812 */ /* 0x040fe200078ec0ff */
[----:B------:R-:W-:Y:S01]  /*1050*/  IMAD.SHL.U32 R22, R12, 0x40, RZ ;  /* 0x000000400c167824 */ /* 0x000fe200078e00ff */
[----:B------:R-:W-:Y:S01]  /*1060*/  LOP3.LUT R3, R91, 0x7, RZ, 0xc0, !PT ;  /* 0x000000075b037812 */ /* 0x000fe200078ec0ff */
[----:B------:R-:W-:Y:S01]  /*1070*/  IMAD.U32 R5, RZ, RZ, UR4 ;  /* 0x00000004ff057e24 */ /* 0x000fe2000f8e00ff */
[----:B------:R-:W-:Y:S01]  /*1080*/  LOP3.LUT R4, R4, 0x30, RZ, 0xc0, !PT ;  /* 0x0000003004047812 */ /* 0x000fe200078ec0ff */
[----:B------:R-:W-:Y:S01]  /*1090*/  UIADD3 UR4, UR5, 0x3f, URZ ;  /* 0x0000003f05047890 */ /* 0x000fe2000fffe03f */
[----:B------:R-:W-:Y:S01]  /*10a0*/  LOP3.LUT R2, R7, 0x18, R2, 0xe2, !PT ;  /* 0x0000001807027812 */ /* 0x000fe200078ee202 */
[----:B------:R-:W-:Y:S01]  /*10b0*/  IMAD R102, R102, -0x2, R5 ;  /* 0xfffffffe66667824 */ /* 0x000fe200078e0205 */
[--C-:B------:R-:W-:Y:S01]  /*10c0*/  LOP3.LUT R22, R22, 0x40, R3.reuse, 0xe2, !PT ;  /* 0x0000004016167812 */ /* 0x100fe200078ee203 */
[----:B------:R-:W-:Y:S01]  /*10d0*/  IMAD.SHL.U32 R101, R0, 0x20, RZ ;  /* 0x0000002000657824 */ /* 0x000fe200078e00ff */
[----:B------:R-:W-:Y:S01]  /*10e0*/  IADD3 R3, RZ, -R4, -R3 ;  /* 0x80000004ff037210 */ /* 0x000fe20007ffe803 */
[----:B------:R-:W-:Y:S01]  /*10f0*/  IMAD.MOV.U32 R5, RZ, RZ, -0x1 ;  /* 0xffffffffff057424 */ /* 0x000fe200078e00ff */
[----:B------:R-:W-:Y:S01]  /*1100*/  LOP3.LUT R2, R2, 0x4, R91, 0xf8, !PT ;  /* 0x0000000402027812 */ /* 0x000fe200078ef85b */
[----:B------:R-:W-:Y:S01]  /*1110*/  USHF.R.S32.HI UR5, URZ, 0x1f, UR4 ;  /* 0x0000001f3f057899 */ /* 0x000fe20008011404 */
[----:B------:R-:W-:-:S02]  /*1120*/  IMAD.MOV.U32 R7, RZ, RZ, 0x1 ;  /* 0x00000001ff077424 */ /* 0x000fc400078e00ff */
[----:B------:R-:W-:Y:S01]  /*1130*/  LOP3.LUT R101, R2, 0x1c00, R101, 0xf8, !PT ;  /* 0x00001c0002657812 */ /* 0x000fe200078ef865 */
[----:B------:R-:W-:Y:S01]  /*1140*/  ULEA.HI UR5, UR5, UR4, URZ, 0x6 ;  /* 0x0000000405057291 */ /* 0x000fe2000f8f303f */
[----:B------:R-:W-:Y:S01]  /*1150*/  IMAD R3, R12, -0x40, R3 ;  /* 0xffffffc00c037824 */ /* 0x000fe200078e0203 */
[----:B------:R-:W-:Y:S01]  /*1160*/  SHF.L.U32 R5, R5, R100, RZ ;  /* 0x0000006405057219 */ /* 0x000fe200000006ff */
[----:B------:R-:W-:Y:S01]  /*1170*/  ULDC UR4, c[0x0][0x284] ;  /* 0x0000a10000047ab9 */ /* 0x000fe20000000800 */
[----:B------:R-:W-:Y:S01]  /*1180*/  LOP3.LUT R2, R0, 0x80, RZ, 0xc0, !PT ;  /* 0x0000008000027812 */ /* 0x000fe200078ec0ff */
[----:B------:R-:W-:Y:S01]  /*1190*/  USHF.R.S32.HI UR40, URZ, 0x6, UR5 ;  /* 0x000000063f287899 */ /* 0x000fe20008011405 */
[C-C-:B-1----:R-:W-:Y:S02]  /*11a0*/  SHF.L.U64.HI R98, R96.reuse, 0x7, R97.reuse ;  /* 0x0000000760627819 */ /* 0x142fe40000010261 */
[C---:B------:R-:W-:Y:S01]  /*11b0*/  SHF.L.U64.HI R99, R96.reuse, 0x3, R97 ;  /* 0x0000000360637819 */ /* 0x040fe20000010261 */
[C---:B------:R-:W-:Y:S01]  /*11c0*/  IMAD.SHL.U32 R97, R96.reuse, 0x80, RZ ;  /* 0x0000008060617824 */ /* 0x040fe200078e00ff */
[----:B------:R-:W-:Y:S01]  /*11d0*/  LOP3.LUT P0, RZ, R91, 0x4, RZ, 0xc0, !PT ;  /* 0x000000045bff7812 */ /* 0x000fe2000780c0ff */
[----:B------:R-:W-:Y:S01]  /*11e0*/  IMAD.SHL.U32 R96, R96, 0x8, RZ ;  /* 0x0000000860607824 */ /* 0x000fe200078e00ff */
[----:B------:R-:W-:Y:S01]  /*11f0*/  LOP3.LUT R22, R22, R4, RZ, 0xfc, !PT ;  /* 0x0000000416167212 */ /* 0x000fe200078efcff */
[----:B------:R-:W-:Y:S01]  /*1200*/  IMAD.SHL.U32 R95, R0, 0x2, RZ ;  /* 0x00000002005f7824 */ /* 0x000fe200078e00ff */
[----:B------:R-:W-:Y:S01]  /*1210*/  SHF.L.U32 R100, R7, R100, RZ ;  /* 0x0000006407647219 */ /* 0x000fe200000006ff */
[----:B------:R-:W-:Y:S01]  /*1220*/  VIADD R92, R3, UR4 ;  /* 0x00000004035c7c36 */ /* 0x000fe20008000000 */
[----:B------:R-:W-:Y:S01]  /*1230*/  SHF.R.U32.HI R2, RZ, 0x7, R2 ;  /* 0x00000007ff027819 */ /* 0x000fe20000011602 */
[----:B------:R-:W-:Y:S01]  /*1240*/  IMAD.MOV.U32 R23, RZ, RZ, RZ ;  /* 0x000000ffff177224 */ /* 0x000fe200078e00ff */
[----:B0-----:R-:W-:-:S02]  /*1250*/  IADD3 R94, R94, -0x1, RZ ;  /* 0xffffffff5e5e7810 */ /* 0x001fc40007ffe0ff */
[----:B------:R-:W-:Y:S01]  /*1260*/  LOP3.LUT R93, RZ, R5, RZ, 0x33, !PT ;  /* 0x00000005ff5d7212 */ /* 0x000fe200078e33ff */
[----:B------:R-:W-:Y:S01]  /*1270*/  UIADD3 UR41, UR40, -0x1, URZ ;  /* 0xffffffff28297890 */ /* 0x000fe2000fffe03f */
[----:B------:R-:W-:Y:S01]  /*1280*/  UMOV UR38, URZ ;  /* 0x0000003f00267c82 */ /* 0x000fe20008000000 */
[----:B------:R-:W-:Y:S01]  /*1290*/  UMOV UR39, URZ ;  /* 0x0000003f00277c82 */ /* 0x000fe20008000000 */
[----:B----4-:R-:W-:-:S09]  /*12a0*/  LOP3.LUT R120, R6, 0x1, RZ, 0xfc, !PT ;  /* 0x0000000106787812 */ /* 0x010fd200078efcff */
.L_x_167:
[----:B0-----:R-:W0:Y:S01]  /*12b0*/  S2R R3, SR_CgaCtaId ;  /* 0x0000000000037919 */ /* 0x001e220000008800 */
[----:B------:R-:W-:-:S04]  /*12c0*/  MOV R0, 0x400 ;  /* 0x0000040000007802 */ /* 0x000fc80000000f00 */
[----:B0-----:R-:W-:-:S05]  /*12d0*/  LEA R24, R3, R0, 0x18 ;  /* 0x0000000003187211 */ /* 0x001fca00078ec0ff */
[----:B------:R-:W-:-:S05]  /*12e0*/  VIADD R0, R24, 0x800 ;  /* 0x0000080018007836 */ /* 0x000fca0000000000 */
[----:B------:R-:W-:-:S13]  /*12f0*/  LOP3.LUT P0, RZ, R0, 0x9f, RZ, 0xc0, !PT ;  /* 0x0000009f00ff7812 */ /* 0x000fda000780c0ff */
[----:B-1--4-:R-:W-:Y:S05]  /*1300*/  @!P0 BRA `(.L_x_13) ;  /* 0x0000000000408947 */ /* 0x012fea0003800000 */
[----:B------:R-:W-:Y:S01]  /*1310*/  MOV R0, 0x0 ;  /* 0x0000000000007802 */ /* 0x000fe20000000f00 */
[----:B------:R-:W-:Y:S01]  /*1320*/  ULDC.64 UR4, c[0x4][0x70] ;  /* 0x01001c0000047ab9 */ /* 0x000fe20000000a00 */
[----:B------:R-:W-:Y:S01]  /*1330*/  ULDC.64 UR6, c[0x4][0x8] ;  /* 0x0100020000067ab9 */ /* 0x000fe20000000a00 */
[----:B------:R-:W-:Y:S01]  /*1340*/  IMAD.U32 R4, RZ, RZ, UR4 ;  /* 0x00000004ff047e24 */ /* 0x000fe2000f8e00ff */
[----:B------:R0:W1:Y:S01]  /*1350*/  LDC.64 R14, c[0x4][R0] ;  /* 0x01000000000e7b82 */ /* 0x0000620000000a00 */
[----:B------:R-:W-:Y:S01]  /*1360*/  IMAD.U32 R5, RZ, RZ, UR5 ;  /* 0x00000005ff057e24 */ /* 0x000fe2000f8e00ff */
[----:B------:R-:W-:Y:S01]  /*1370*/  ULDC.64 UR4, c[0x4][0x78] ;  /* 0x01001e0000047ab9 */ /* 0x000fe20000000a00 */
[----:B------:R-:W-:Y:S01]  /*1380*/  IMAD.U32 R10, RZ, RZ, UR6 ;  /* 0x00000006ff0a7e24 */ /* 0x000fe2000f8e00ff */
[----:B------:R-:W-:Y:S01]  /*1390*/  MOV R12, 0x1 ;  /* 0x00000001000c7802 */ /* 0x000fe20000000f00 */
[----:B------:R-:W-:Y:S02]  /*13a0*/  IMAD.U32 R6, RZ, RZ, UR4 ;  /* 0x00000004ff067e24 */ /* 0x000fe4000f8e00ff */
[----:B------:R-:W-:-:S02]  /*13b0*/  IMAD.U32 R7, RZ, RZ, UR5 ;  /* 0x00000005ff077e24 */ /* 0x000fc4000f8e00ff */
[----:B------:R-:W-:Y:S02]  /*13c0*/  IMAD.U32 R11, RZ, RZ, UR7 ;  /* 0x00000007ff0b7e24 */ /* 0x000fe4000f8e00ff */
[----:B------:R-:W-:Y:S02]  /*13d0*/  IMAD.MOV.U32 R8, RZ, RZ, 0x70 ;  /* 0x00000070ff087424 */ /* 0x000fe400078e00ff */
[----:B0-----:R-:W-:-:S07]  /*13e0*/  IMAD.MOV.U32 R13, RZ, RZ, RZ ;  /* 0x000000ffff0d7224 */ /* 0x001fce00078e00ff */
[----:B------:R-:W-:-:S07]  /*13f0*/  LEPC R20, `(.L_x_13) ;  /* 0x000000001014794e */ /* 0x000fce0000000000 */
[----:B-1---5:R-:W-:Y:S05]  /*1400*/  CALL.ABS.NOINC R14 ;  /* 0x000000000e007343 */ /* 0x022fea0003c00000 */
.L_x_13:
[----:B------:R-:W-:-:S05]  /*1410*/  VIADD R28, R24, 0x20800 ;  /* 0x00020800181c7836 */ /* 0x000fca0000000000 */
[----:B------:R-:W-:-:S13]  /*1420*/  LOP3.LUT P0, RZ, R28, 0x3ff, RZ, 0xc0, !PT ;  /* 0x000003ff1cff7812 */ /* 0x000fda000780c0ff */
[----:B------:R-:W-:Y:S05]  /*1430*/  @!P0 BRA `(.L_x_14) ;  /* 0x00000000007c8947 */ /* 0x000fea0003800000 */
        /* <DEDUP_REMOVED lines=8> */
[----:B------:R-:W-:Y:S01]  /*14c0*/  MOV R13, RZ ;  /* 0x000000ff000d7202 */ /* 0x000fe20000000f00 */
[----:B------:R-:W-:Y:S02]  /*14d0*/  IMAD.U32 R7, RZ, RZ, UR7 ;  /* 0x00000007ff077e24 */ /* 0x000fe4000f8e00ff */
[----:B------:R-:W-:-:S02]  /*14e0*/  IMAD.U32 R10, RZ, RZ, UR4 ;  /* 0x00000004ff0a7e24 */ /* 0x000fc4000f8e00ff */
[----:B------:R-:W-:Y:S02]  /*14f0*/  IMAD.U32 R11, RZ, RZ, UR5 ;  /* 0x00000005ff0b7e24 */ /* 0x000fe4000f8e00ff */
[----:B------:R-:W-:Y:S02]  /*1500*/  IMAD.MOV.U32 R8, RZ, RZ, 0x70 ;  /* 0x00000070ff087424 */ /* 0x000fe400078e00ff */
[----:B0-----:R-:W-:-:S07]  /*1510*/  IMAD.MOV.U32 R12, RZ, RZ, 0x1 ;  /* 0x00000001ff0c7424 */ /* 0x001fce00078e00ff */
[----:B------:R-:W-:-:S07]  /*1520*/  LEPC R20, `(.L_x_15) ;  /* 0x000000001014794e */ /* 0x000fce0000000000 */
[----:B-1---5:R-:W-:Y:S05]  /*1530*/  CALL.ABS.NOINC R14 ;  /* 0x000000000e007343 */ /* 0x022fea0003c00000 */
.L_x_15:
[----:B------:R-:W0:Y:S01]  /*1540*/  LDC.64 R16, c[0x4][R16] ;  /* 0x0100000010107b82 */ /* 0x000e220000000a00 */
[----:B------:R-:W-:Y:S01]  /*1550*/  ULDC.64 UR4, c[0x4][0x70] ;  /* 0x01001c0000047ab9 */ /* 0x000fe20000000a00 */
[----:B------:R-:W-:Y:S01]  /*1560*/  ULDC.64 UR6, c[0x4][0x10] ;  /* 0x0100040000067ab9 */ /* 0x000fe20000000a00 */
[----:B------:R-:W-:Y:S02]  /*1570*/  IMAD.U32 R4, RZ, RZ, UR4 ;  /* 0x00000004ff047e24 */ /* 0x000fe4000f8e00ff */
[----:B------:R-:W-:Y:S01]  /*1580*/  IMAD.U32 R5, RZ, RZ, UR5 ;  /* 0x00000005ff057e24 */ /* 0x000fe2000f8e00ff */
[----:B------:R-:W-:Y:S01]  /*1590*/  ULDC.64 UR4, c[0x4][0x78] ;  /* 0x01001e0000047ab9 */ /* 0x000fe20000000a00 */
[----:B------:R-:W-:Y:S02]  /*15a0*/  IMAD.U32 R10, RZ, RZ, UR6 ;  /* 0x00000006ff0a7e24 */ /* 0x000fe4000f8e00ff */
[----:B------:R-:W-:Y:S02]  /*15b0*/  IMAD.U32 R6, RZ, RZ, UR4 ;  /* 0x00000004ff067e24 */ /* 0x000fe4000f8e00ff */
[----:B------:R-:W-:-:S02]  /*15c0*/  IMAD.U32 R7, RZ, RZ, UR5 ;  /* 0x00000005ff077e24 */ /* 0x000fc4000f8e00ff */
[----:B------:R-:W-:Y:S02]  /*15d0*/  IMAD.U32 R11, RZ, RZ, UR7 ;  /* 0x00000007ff0b7e24 */ /* 0x000fe4000f8e00ff */
[----:B------:R-:W-:Y:S02]  /*15e0*/  IMAD.MOV.U32 R8, RZ, RZ, 0x70 ;  /* 0x00000070ff087424 */ /* 0x000fe400078e00ff */
[----:B------:R-:W-:Y:S02]  /*15f0*/  IMAD.MOV.U32 R12, RZ, RZ, 0x1 ;  /* 0x00000001ff0c7424 */ /* 0x000fe400078e00ff */
[----:B------:R-:W-:-:S07]  /*1600*/  IMAD.MOV.U32 R13, RZ, RZ, RZ ;  /* 0x000000ffff0d7224 */ /* 0x000fce00078e00ff */
[----:B------:R-:W-:-:S07]  /*1610*/  LEPC R20, `(.L_x_14) ;  /* 0x000000001014794e */ /* 0x000fce0000000000 */
[----:B0-----:R-:W-:Y:S05]  /*1620*/  CALL.ABS.NOINC R16 ;  /* 0x0000000010007343 */ /* 0x001fea0003c00000 */
.L_x_14:
[----:B------:R-:W-:Y:S01]  /*1630*/  UMOV UR4, 0xffffffff ;  /* 0xffffffff00047882 */ /* 0x000fe20000000000 */
[----:B------:R-:W-:Y:S02]  /*1640*/  ISETP.NE.AND P0, PT, R120, 0x3, PT ;  /* 0x000000037800780c */ /* 0x000fe40003f05270 */
[----:B------:R-:W-:Y:S11]  /*1650*/  BRA.DIV UR4, `(.L_x_16) ;  /* 0x0000008a04d07947 */ /* 0x000ff6000b800000 */
.L_x_193:
[----:B------:R-:W-:Y:S05]  /*1660*/  @!P0 BRA `(.L_x_17) ;  /* 0x0000000000048947 */ /* 0x000fea0003800000 */
[----:B------:R-:W-:Y:S01]  /*1670*/  BPT.TRAP 0x1 ;  /* 0x000000040000795c */ /* 0x000fe20000300000 */
.L_x_17:
[----:B------:R-:W-:Y:S01]  /*1680*/  IMAD.U32 R3, RZ, RZ, UR39 ;  /* 0x00000027ff037e24 */ /* 0x000fe2000f8e00ff */
[----:B------:R-:W-:-:S03]  /*1690*/  MOV R0, UR38 ;  /* 0x0000002600007c02 */ /* 0x000fc60008000f00 */
[----:B------:R-:W-:Y:S01]  /*16a0*/  IMAD R3, R3, 0x8, R24 ;  /* 0x0000000803037824 */ /* 0x000fe200078e0218 */
[----:B------:R-:W-:-:S04]  /*16b0*/  SHF.L.U32 R0, R0, 0x1f, RZ ;  /* 0x0000001f00007819 */ /* 0x000fc800000006ff */
[----:B------:R0:W1:Y:S01]  /*16c0*/  SYNCS.PHASECHK.TRANS64.TRYWAIT P1, [R3+URZ], R0 ;  /* 0x00000000030075a7 */ /* 0x000062000802017f */
[----:B------:R-:W-:Y:S05]  /*16d0*/  @!P0 BRA `(.L_x_18) ;  /* 0x0000000000048947 */ /* 0x000fea0003800000 */
[----:B------:R-:W-:Y:S01]  /*16e0*/  BPT.TRAP 0x1 ;  /* 0x000000040000795c */ /* 0x000fe20000300000 */
.L_x_18:
[----:B-1----:R-:W-:Y:S05]  /*16f0*/  @P1 BRA `(.L_x_19) ;  /* 0x0000000000081947 */ /* 0x002fea0003800000 */
[----:B------:R-:W1:Y:S02]  /*1700*/  SYNCS.PHASECHK.TRANS64.TRYWAIT P1, [R3+URZ], R0 ;  /* 0x00000000030075a7 */ /* 0x000e64000802017f */
[----:B-1----:R-:W-:Y:S05]  /*1710*/  @!P1 BRA `(.L_x_20) ;  /* 0x0000008800c09947 */ /* 0x002fea0003800000 */
.L_x_19:
[----:B------:R-:W-:-:S04]  /*1720*/  UIADD3 UR4, UR39, 0x1, URZ ;  /* 0x0000000127047890 */ /* 0x000fc8000fffe03f */
[----:B------:R-:W-:Y:S02]  /*1730*/  UISETP.NE.AND UP0, UPT, UR4, 0x2, UPT ;  /* 0x000000020400788c */ /* 0x000fe4000bf05270 */
[----:B01----:R-:W-:Y:S02]  /*1740*/  IMAD.U32 R0, RZ, RZ, UR4 ;  /* 0x00000004ff007e24 */ /* 0x003fe4000f8e00ff */
[----:B------:R-:W-:Y:S02]  /*1750*/  USEL UR4, URZ, 0x1, UP0 ;  /* 0x000000013f047887 */ /* 0x000fe40008000000 */
[----:B------:R-:W-:Y:S02]  /*1760*/  PLOP3.LUT P1, PT, PT, PT, UP0, 0x80, 0x0 ;  /* 0x000000000000781c */ /* 0x000fe40003f2f008 */
[----:B------:R-:W-:Y:S02]  /*1770*/  ULOP3.LUT UR4, UR38, UR4, URZ, 0x3c, !UPT ;  /* 0x0000000426047292 */ /* 0x000fe4000f8e3c3f */
[----:B------:R-:W-:-:S04]  /*1780*/  SEL R0, R0, RZ, P1 ;  /* 0x000000ff00007207 */ /* 0x000fc80000800000 */
[----:B------:R-:W-:Y:S01]  /*1790*/  IMAD.U32 R9, RZ, RZ, UR4 ;  /* 0x00000004ff097e24 */ /* 0x000fe2000f8e00ff */
[----:B------:R-:W-:Y:S06]  /*17a0*/  @!P0 BRA `(.L_x_21) ;  /* 0x0000000000048947 */ /* 0x000fec0003800000 */
[----:B------:R-:W-:Y:S01]  /*17b0*/  BPT.TRAP 0x1 ;  /* 0x000000040000795c */ /* 0x000fe20000300000 */
.L_x_21:
[----:B------:R-:W-:Y:S01]  /*17c0*/  IMAD.U32 R4, RZ, RZ, UR39 ;  /* 0x00000027ff047e24 */ /* 0x000fe2000f8e00ff */
[----:B------:R-:W-:Y:S02]  /*17d0*/  LOP3.LUT P2, RZ, R91, 0x4, RZ, 0xc0, !PT ;  /* 0x000000045bff7812 */ /* 0x000fe4000784c0ff */
[----:B------:R-:W-:Y:S01]  /*17e0*/  SHF.L.U32 R6, R9, 0x1f, RZ ;  /* 0x0000001f09067819 */ /* 0x000fe200000006ff */
[----:B------:R-:W-:-:S04]  /*17f0*/  IMAD R3, R4, 0x4000, R101 ;  /* 0x0000400004037824 */ /* 0x000fc800078e0265 */
[--C-:B------:R-:W-:Y:S02]  /*1800*/  IMAD R4, R3, 0x4, R24.reuse ;  /* 0x0000000403047824 */ /* 0x100fe400078e0218 */
[----:B------:R-:W-:Y:S02]  /*1810*/  IMAD R3, R0, 0x8, R24 ;  /* 0x0000000800037824 */ /* 0x000fe400078e0218 */
[C---:B------:R-:W-:Y:S02]  /*1820*/  VIADD R7, R4.reuse, 0x800 ;  /* 0x0000080004077836 */ /* 0x040fe40000000000 */
[----:B------:R-:W-:Y:S01]  /*1830*/  VIADD R5, R4, 0x890 ;  /* 0x0000089004057836 */ /* 0x000fe20000000000 */
[----:B------:R0:W1:Y:S01]  /*1840*/  SYNCS.PHASECHK.TRANS64.TRYWAIT P1, [R3+URZ], R6 ;  /* 0x00000006030075a7 */ /* 0x000062000802017f */
[----:B------:R-:W-:Y:S01]  /*1850*/  @P2 VIADD R5, R7, 0x70 ;  /* 0x0000007007052836 */ /* 0x000fe20000000000 */
[----:B------:R0:W2:Y:S06]  /*1860*/  LDS R24, [R4+0x800] ;  /* 0x0008000004187984 */ /* 0x0000ac0000000800 */
[----:B------:R-:W-:Y:S05]  /*1870*/  WARPSYNC.ALL ;  /* 0x0000000000007948 */ /* 0x000fea0003800000 */
[----:B------:R-:W-:Y:S01]  /*1880*/  LDS R25, [R4+0x1000] ;  /* 0x0010000004197984 */ /* 0x000fe20000000800 */
[----:B------:R-:W-:-:S03]  /*1890*/  ISETP.NE.AND P2, PT, RZ, UR41, PT ;  /* 0x00000029ff007c0c */ /* 0x000fc6000bf45270 */
[----:B------:R-:W-:Y:S04]  /*18a0*/  LDS R104, [R4+0x8800] ;  /* 0x0088000004687984 */ /* 0x000fe80000000800 */
[----:B------:R-:W-:Y:S04]  /*18b0*/  LDS R105, [R4+0x9000] ;  /* 0x0090000004697984 */ /* 0x000fe80000000800 */
[----:B------:R-:W-:Y:S04]  /*18c0*/  LDS R108, [R4+0x900] ;  /* 0x00090000046c7984 */ /* 0x000fe80000000800 */
[----:B------:R-:W-:Y:S04]  /*18d0*/  LDS R109, [R4+0x1100] ;  /* 0x00110000046d7984 */ /* 0x000fe80000000800 */
[----:B------:R-:W-:Y:S04]  /*18e0*/  LDS R112, [R4+0x8900] ;  /* 0x0089000004707984 */ /* 0x000fe80000000800 */
[----:B------:R-:W-:Y:S04]  /*18f0*/  LDS R113, [R4+0x9100] ;  /* 0x0091000004717984 */ /* 0x000fe80000000800 */
[----:B------:R-:W-:Y:S04]  /*1900*/  LDS R26, [R5] ;  /* 0x00000000051a7984 */ /* 0x000fe80000000800 */
[----:B------:R-:W2:Y:S04]  /*1910*/  LDS R27, [R5+0x800] ;  /* 0x00080000051b7984 */ /* 0x000ea80000000800 */
[----:B------:R-:W-:Y:S04]  /*1920*/  LDS R106, [R5+0x8000] ;  /* 0x00800000056a7984 */ /* 0x000fe80000000800 */
[----:B------:R-:W3:Y:S04]  /*1930*/  LDS R107, [R5+0x8800] ;  /* 0x00880000056b7984 */ /* 0x000ee80000000800 */
[----:B------:R-:W-:Y:S04]  /*1940*/  LDS R110, [R5+0x100] ;  /* 0x00010000056e7984 */ /* 0x000fe80000000800 */
[----:B------:R-:W4:Y:S04]  /*1950*/  LDS R111, [R5+0x900] ;  /* 0x00090000056f7984 */ /* 0x000f280000000800 */
[----:B------:R-:W-:Y:S04]  /*1960*/  LDS R114, [R5+0x8100] ;  /* 0x0081000005727984 */ /* 0x000fe80000000800 */
[----:B------:R-:W0:Y:S01]  /*1970*/  LDS R115, [R5+0x8900] ;  /* 0x0089000005737984 */ /* 0x000e220000000800 */
[----:B------:R-:W-:Y:S01]  /*1980*/  R2UR UR4, R28 ;  /* 0x000000001c0472ca */ /* 0x000fe200000e0000 */
[----:B--2---:R-:W-:Y:S01]  /*1990*/  WARPGROUP.ARRIVE ;  /* 0x00000000000079c5 */ /* 0x004fe20000000000 */
[----:B------:R-:W-:-:S02]  /*19a0*/  UMOV UR7, 0x40000040 ;  /* 0x4000004000077882 */ /* 0x000fc40000000000 */
[----:B------:R-:W-:-:S09]  /*19b0*/  UMOV UR11, UR7 ;  /* 0x00000007000b7c82 */ /* 0x000fd20008000000 */
[----:B------:R-:W-:-:S04]  /*19c0*/  USHF.R.U32.HI UR4, URZ, 0x4, UR4 ;  /* 0x000000043f047899 */ /* 0x000fc80008011604 */
[----:B------:R-:W-:-:S04]  /*19d0*/  ULOP3.LUT UR4, UR4, 0x3fff, URZ, 0xc0, !UPT ;  /* 0x00003fff04047892 */ /* 0x000fc8000f8ec03f */
[----:B------:R-:W-:-:S04]  /*19e0*/  ULOP3.LUT UR4, UR4, 0x10000, URZ, 0xfc, !UPT ;  /* 0x0001000004047892 */ /* 0x000fc8000f8efc3f */
[----:B------:R-:W-:-:S04]  /*19f0*/  ULEA UR6, UR39, UR4, 0xa ;  /* 0x0000000427067291 */ /* 0x000fc8000f8e503f */
[----:B------:R-:W-:-:S03]  /*1a00*/  UIADD3 UR8, UR6, 0x2, URZ ;  /* 0x0000000206087890 */ /* 0x000fc6000fffe03f */
[----:B------:R-:W-:Y:S02]  /*1a10*/  UMOV UR10, UR6 ;  /* 0x00000006000a7c82 */ /* 0x000fe40008000000 */
[----:B------:R-:W-:Y:S01]  /*1a20*/  HGMMA.64x64x8.F32.TF32 R56, R24, gdesc[UR4], RZ, !UPT, gsb0 ;  /* 0x04e0000418387df0 */ /* 0x000fe2000c0028ff */
[----:B------:R-:W-:Y:S02]  /*1a30*/  UMOV UR7, 0x40000040 ;  /* 0x4000004000077882 */ /* 0x000fe40000000000 */
[----:B------:R-:W-:Y:S02]  /*1a40*/  WARPGROUP.DEPBAR.LE gsb0, 0x0 ;  /* 0x00008000000079c5 */ /* 0x000fe40000010000 */
[----:B---3--:R-:W-:-:S06]  /*1a50*/  WARPGROUP.ARRIVE ;  /* 0x00000000000079c5 */ /* 0x008fcc0000000000 */
[----:B------:R-:W-:Y:S01]  /*1a60*/  HGMMA.64x64x8.F32.TF32 R24, R104, gdesc[UR8], RZ, !UPT, gsb0 ;  /* 0x04e0000868187df0 */ /* 0x000fe2000c0028ff */
[----:B------:R-:W-:Y:S01]  /*1a70*/  UMOV UR10, UR8 ;  /* 0x00000008000a7c82 */ /* 0x000fe20008000000 */
[----:B------:R-:W-:Y:S01]  /*1a80*/  UMOV UR11, 0x40000040 ;  /* 0x40000040000b7882 */ /* 0x000fe20000000000 */
[----:B------:R-:W-:Y:S01]  /*1a90*/  UIADD3 UR8, UR6, 0x4, URZ ;  /* 0x0000000406087890 */ /* 0x000fe2000fffe03f */
[----:B------:R-:W-:Y:S02]  /*1aa0*/  WARPGROUP.DEPBAR.LE gsb0, 0x0 ;  /* 0x00008000000079c5 */ /* 0x000fe40000010000 */
[----:B----4-:R-:W-:-:S06]  /*1ab0*/  WARPGROUP.ARRIVE ;  /* 0x00000000000079c5 */ /* 0x010fcc0000000000 */
[----:B------:R-:W-:Y:S03]  /*1ac0*/  HGMMA.64x64x8.F32.TF32 R56, R108, gdesc[UR8], R56, gsb0 ;  /* 0x04e000086c387df0 */ /* 0x000fe60008002838 */
[----:B------:R-:W-:Y:S02]  /*1ad0*/  WARPGROUP.DEPBAR.LE gsb0, 0x0 ;  /* 0x00008000000079c5 */ /* 0x000fe40000010000 */
[----:B0-----:R-:W-:-:S06]  /*1ae0*/  WARPGROUP.ARRIVE ;  /* 0x00000000000079c5 */ /* 0x001fcc0000000000 */
[----:B------:R-:W-:Y:S01]  /*1af0*/  HGMMA.64x64x8.F32.TF32 R24, R112, gdesc[UR8], R24, gsb0 ;  /* 0x04e0000870187df0 */ /* 0x000fe20008002818 */
[----:B------:R-:W-:Y:S01]  /*1b00*/  UMOV UR10, UR8 ;  /* 0x00000008000a7c82 */ /* 0x000fe20008000000 */
[----:B------:R-:W-:Y:S01]  /*1b10*/  UMOV UR11, 0x40000040 ;  /* 0x40000040000b7882 */ /* 0x000fe20000000000 */
[----:B------:R-:W-:Y:S01]  /*1b20*/  UIADD3 UR8, UR6, 0x6, URZ ;  /* 0x0000000606087890 */ /* 0x000fe2000fffe03f */
[----:B------:R-:W-:Y:S02]  /*1b30*/  WARPGROUP.DEPBAR.LE gsb0, 0x0 ;  /* 0x00008000000079c5 */ /* 0x000fe40000010000 */
[----:B------:R-:W-:Y:S04]  /*1b40*/  LDS R104, [R4+0xa00] ;  /* 0x000a000004687984 */ /* 0x000fe80000000800 */
[----:B------:R-:W-:Y:S04]  /*1b50*/  LDS R105, [R4+0x1200] ;  /* 0x0012000004697984 */ /* 0x000fe80000000800 */
[----:B------:R-:W-:Y:S04]  /*1b60*/  LDS R106, [R5+0x200] ;  /* 0x00020000056a7984 */ /* 0x000fe80000000800 */
[----:B------:R-:W0:Y:S04]  /*1b70*/  LDS R107, [R5+0xa00] ;  /* 0x000a0000056b7984 */ /* 0x000e280000000800 */
[----:B------:R-:W-:Y:S04]  /*1b80*/  LDS R108, [R4+0x8a00] ;  /* 0x008a0000046c7984 */ /* 0x000fe80000000800 */
[----:B------:R-:W-:Y:S04]  /*1b90*/  LDS R109, [R4+0x9200] ;  /* 0x00920000046d7984 */ /* 0x000fe80000000800 */
[----:B------:R-:W-:Y:S04]  /*1ba0*/  LDS R110, [R5+0x8200] ;  /* 0x00820000056e7984 */ /* 0x000fe80000000800 */
[----:B------:R-:W2:Y:S01]  /*1bb0*/  LDS R111, [R5+0x8a00] ;  /* 0x008a0000056f7984 */ /* 0x000ea20000000800 */
[----:B0-----:R-:W-:-:S06]  /*1bc0*/  WARPGROUP.ARRIVE ;  /* 0x00000000000079c5 */ /* 0x001fcc0000000000 */
[----:B------:R-:W-:Y:S03]  /*1bd0*/  HGMMA.64x64x8.F32.TF32 R56, R104, gdesc[UR8], R56, gsb0 ;  /* 0x04e0000868387df0 */ /* 0x000fe60008002838 */
[----:B------:R-:W-:Y:S02]  /*1be0*/  WARPGROUP.DEPBAR.LE gsb0, 0x0 ;  /* 0x00008000000079c5 */ /* 0x000fe40000010000 */
[----:B--2---:R-:W-:-:S06]  /*1bf0*/  WARPGROUP.ARRIVE ;  /* 0x00000000000079c5 */ /* 0x004fcc0000000000 */
        /* <DEDUP_REMOVED lines=37> */
[----:B------:R-:W-:Y:S02]  /*1e50*/  UIADD3 UR8, UR6, 0x204, URZ ;  /* 0x0000020406087890 */ /* 0x000fe4000fffe03f */
        /* <DEDUP_REMOVED lines=30> */
[----:B------:R-:W-:Y:S03]  /*2040*/  HGMMA.64x64x8.F32.TF32 R24, R104, gdesc[UR8], R24, gsb0 ;  /* 0x04e0000868187df0 */ /* 0x000fe60008002818 */
        /* <DEDUP_REMOVED lines=15> */
[----:B------:R-:W-:Y:S05]  /*2140*/  @!P2 BRA `(.L_x_22) ;  /* 0x000000180020a947 */ /* 0x000fea0003800000 */
[----:B------:R-:W-:Y:S05]  /*2150*/  @!P0 BRA `(.L_x_23) ;  /* 0x0000000000048947 */ /* 0x000fea0003800000 */
[----:B------:R-:W-:Y:S01]  /*2160*/  BPT.TRAP 0x1 ;  /* 0x000000040000795c */ /* 0x000fe20000300000 */
.L_x_23:
[----:B-1----:R-:W-:Y:S05]  /*2170*/  @P1 BRA `(.L_x_24) ;  /* 0x0000000000181947 */ /* 0x002fea0003800000 */
[----:B------:R-:W0:Y:S01]  /*2180*/  S2UR UR6, SR_CgaCtaId ;  /* 0x00000000000679c3 */ /* 0x000e220000008800 */
[----:B------:R-:W-:Y:S02]  /*2190*/  UMOV UR5, 0x400 ;  /* 0x0000040000057882 */ /* 0x000fe40000000000 */
[----:B0-----:R-:W-:-:S06]  /*21a0*/  ULEA UR5, UR6, UR5, 0x18 ;  /* 0x0000000506057291 */ /* 0x001fcc000f8ec03f */
[----:B------:R-:W-:-:S04]  /*21b0*/  LEA R3, R0, UR5, 0x3 ;  /* 0x0000000500037c11 */ /* 0x000fc8000f8e18ff */
[----:B------:R-:W0:Y:S02]  /*21c0*/  SYNCS.PHASECHK.TRANS64.TRYWAIT P1, [R3+URZ], R6 ;  /* 0x00000006030075a7 */ /* 0x000e24000802017f */
[----:B0-----:R-:W-:Y:S05]  /*21d0*/  @!P1 BRA `(.L_x_25) ;  /* 0x0000008000249947 */ /* 0x001fea0003800000 */
.L_x_24:
[----:B------:R-:W1:Y:S01]  /*21e0*/  S2UR UR5, SR_CgaCtaId ;  /* 0x00000000000579c3 */ /* 0x000e620000008800 */
[----:B0-----:R-:W-:Y:S01]  /*21f0*/  SHF.L.U32 R6, R0, 0xe, RZ ;  /* 0x0000000e00067819 */ /* 0x001fe200000006ff */
[----:B------:R-:W-:Y:S01]  /*2200*/  UMOV UR6, 0x400 ;  /* 0x0000040000067882 */ /* 0x000fe20000000000 */
[----:B------:R-:W-:-:S03]  /*2210*/  LOP3.LUT P1, RZ, R91, 0x4, RZ, 0xc0, !PT ;  /* 0x000000045bff7812 */ /* 0x000fc6000782c0ff */
[----:B------:R-:W-:Y:S01]  /*2220*/  IMAD.IADD R3, R101, 0x1, R6 ;  /* 0x0000000165037824 */ /* 0x000fe200078e0206 */
[----:B-1----:R-:W-:-:S03]  /*2230*/  ULEA UR6, UR5, UR6, 0x18 ;  /* 0x0000000605067291 */ /* 0x002fc6000f8ec03f */
[----:B------:R-:W-:-:S03]  /*2240*/  UMOV UR5, UR39 ;  /* 0x0000002700057c82 */ /* 0x000fc60008000000 */
[----:B------:R-:W-:-:S05]  /*2250*/  LEA R3, R3, UR6, 0x2 ;  /* 0x0000000603037c11 */ /* 0x000fca000f8e10ff */
[C---:B------:R-:W-:Y:S01]  /*2260*/  VIADD R5, R3.reuse, 0x800 ;  /* 0x0000080003057836 */ /* 0x040fe20000000000 */
[----:B------:R0:W1:Y:S01]  /*2270*/  LDS R116, [R3+0x800] ;  /* 0x0008000003747984 */ /* 0x0000620000000800 */
[----:B------:R-:W-:Y:S02]  /*2280*/  VIADD R4, R3, 0x890 ;  /* 0x0000089003047836 */ /* 0x000fe40000000000 */
[----:B------:R-:W-:Y:S01]  /*2290*/  @P1 VIADD R4, R5, 0x70 ;  /* 0x0000007005041836 */ /* 0x000fe20000000000 */
[----:B------:R0:W2:Y:S01]  /*22a0*/  LDS R117, [R3+0x1000] ;  /* 0x0010000003757984 */ /* 0x0000a20000000800 */
[----:B------:R-:W3:Y:S03]  /*22b0*/  LDC R5, c[0x0][0x28c] ;  /* 0x0000a300ff057b82 */ /* 0x000ee60000000800 */
[----:B------:R0:W4:Y:S04]  /*22c0*/  LDS R112, [R3+0x8800] ;  /* 0x0088000003707984 */ /* 0x0001280000000800 */
[----:B------:R0:W0:Y:S04]  /*22d0*/  LDS R113, [R3+0x9000] ;  /* 0x0090000003717984 */ /* 0x0000280000000800 */
[----:B------:R0:W0:Y:S04]  /*22e0*/  LDS R118, [R4] ;  /* 0x0000000004767984 */ /* 0x0000280000000800 */
[----:B------:R0:W0:Y:S04]  /*22f0*/  LDS R119, [R4+0x800] ;  /* 0x0008000004777984 */ /* 0x0000280000000800 */
[----:B------:R0:W0:Y:S04]  /*2300*/  LDS R114, [R4+0x8000] ;  /* 0x0080000004727984 */ /* 0x0000280000000800 */
[----:B------:R0:W0:Y:S01]  /*2310*/  LDS R115, [R4+0x8800] ;  /* 0x0088000004737984 */ /* 0x0000220000000800 */
[----:B---3--:R-:W-:-:S13]  /*2320*/  ISETP.GE.AND P1, PT, R5, 0x81, PT ;  /* 0x000000810500780c */ /* 0x008fda0003f26270 */
[----:B-12-4-:R-:W-:Y:S05]  /*2330*/  @!P1 BRA `(.L_x_26) ;  /* 0x0000000c00049947 */ /* 0x016fea0003800000 */
[----:B------:R-:W-:Y:S01]  /*2340*/  R2UR UR8, R0 ;  /* 0x00000000000872ca */ /* 0x000fe200000e0000 */
[----:B0-----:R-:W-:Y:S01]  /*2350*/  IMAD.U32 R3, RZ, RZ, UR41 ;  /* 0x00000029ff037e24 */ /* 0x001fe2000f8e00ff */
[----:B------:R-:W-:-:S13]  /*2360*/  UMOV UR5, UR39 ;  /* 0x0000002700057c82 */ /* 0x000fda0008000000 */
.L_x_34:
[----:B------:R-:W-:-:S04]  /*2370*/  UIADD3 UR6, UR8, 0x1, URZ ;  /* 0x0000000108067890 */ /* 0x000fc8000fffe03f */
[----:B------:R-:W-:-:S04]  /*2380*/  UISETP.NE.AND UP0, UPT, UR6, 0x2, UPT ;  /* 0x000000020600788c */ /* 0x000fc8000bf05270 */
[----:B------:R-:W-:Y:S02]  /*2390*/  USEL UR7, URZ, 0x1, UP0 ;  /* 0x000000013f077887 */ /* 0x000fe40008000000 */
[----:B------:R-:W-:-:S04]  /*23a0*/  USEL UR6, UR6, URZ, UP0 ;  /* 0x0000003f06067287 */ /* 0x000fc80008000000 */
[----:B------:R-:W-:Y:S02]  /*23b0*/  LOP3.LUT R9, R9, UR7, RZ, 0x3c, !PT ;  /* 0x0000000709097c12 */ /* 0x000fe4000f8e3cff */
[----:B------:R-:W-:Y:S01]  /*23c0*/  IMAD.U32 R0, RZ, RZ, UR6 ;  /* 0x00000006ff007e24 */ /* 0x000fe2000f8e00ff */
[----:B0-----:R-:W-:Y:S06]  /*23d0*/  @!P0 BRA `(.L_x_27) ;  /* 0x0000000000048947 */ /* 0x001fec0003800000 */
[----:B------:R-:W-:Y:S01]  /*23e0*/  BPT.TRAP 0x1 ;  /* 0x000000040000795c */ /* 0x000fe20000300000 */
.L_x_27:
[----:B------:R-:W0:Y:S01]  /*23f0*/  S2UR UR7, SR_CgaCtaId ;  /* 0x00000000000779c3 */ /* 0x000e220000008800 */
[----:B------:R-:W-:Y:S01]  /*2400*/  UMOV UR6, 0x400 ;  /* 0x0000040000067882 */ /* 0x000fe20000000000 */
[----:B------:R-:W-:Y:S01]  /*2410*/  SHF.L.U32 R8, R9, 0x1f, RZ ;  /* 0x0000001f09087819 */ /* 0x000fe200000006ff */
[----:B------:R-:W-:Y:S02]  /*2420*/  ULEA UR10, UR8, UR4, 0xa ;  /* 0x00000004080a7291 */ /* 0x000fe4000f8e503f */
[----:B------:R-:W-:Y:S01]  /*2430*/  IMAD.U32 R4, RZ, RZ, UR8 ;  /* 0x00000008ff047e24 */ /* 0x000fe2000f8e00ff */
[----:B------:R-:W-:Y:S01]  /*2440*/  UMOV UR11, 0x40000040 ;  /* 0x40000040000b7882 */ /* 0x000fe20000000000 */
[----:B------:R-:W-:Y:S01]  /*2450*/  LOP3.LUT P2, RZ, R91, 0x4, RZ, 0xc0, !PT ;  /* 0x000000045bff7812 */ /* 0x000fe2000784c0ff */
[----:B------:R-:W-:Y:S01]  /*2460*/  UMOV UR15, UR11 ;  /* 0x0000000b000f7c82 */ /* 0x000fe20008000000 */
[----:B------:R-:W-:Y:S01]  /*2470*/  IMAD R4, R4, 0x4000, R101 ;  /* 0x0000400004047824 */ /* 0x000fe200078e0265 */
[----:B------:R-:W-:-:S02]  /*2480*/  UIADD3 UR8, UR10, 0x2, URZ ;  /* 0x000000020a087890 */ /* 0x000fc4000fffe03f */
[----:B------:R-:W-:Y:S01]  /*2490*/  UMOV UR14, UR10 ;  /* 0x0000000a000e7c82 */ /* 0x000fe20008000000 */
[----:B0-----:R-:W-:-:S06]  /*24a0*/  ULEA UR6, UR7, UR6, 0x18 ;  /* 0x0000000607067291 */ /* 0x001fcc000f8ec03f */
[----:B------:R-:W-:Y:S02]  /*24b0*/  LEA R7, R0, UR6, 0x3 ;  /* 0x0000000600077c11 */ /* 0x000fe4000f8e18ff */
[----:B------:R-:W-:Y:S02]  /*24c0*/  LEA R6, R4, UR6, 0x2 ;  /* 0x0000000604067c11 */ /* 0x000fe4000f8e10ff */
[----:B------:R0:W1:Y:S01]  /*24d0*/  SYNCS.PHASECHK.TRANS64.TRYWAIT P1, [R7+URZ], R8 ;  /* 0x00000008070075a7 */ /* 0x000062000802017f */
[----:B------:R-:W-:Y:S02]  /*24e0*/  WARPGROUP.ARRIVE ;  /* 0x00000000000079c5 */ /* 0x000fe40000000000 */
[C---:B------:R-:W-:Y:S02]  /*24f0*/  VIADD R4, R6.reuse, 0x900 ;  /* 0x0000090006047836 */ /* 0x040fe40000000000 */
[----:B------:R-:W-:Y:S02]  /*2500*/  VIADD R5, R6, 0x990 ;  /* 0x0000099006057836 */ /* 0x000fe40000000000 */
[----:B------:R-:W-:Y:S01]  /*2510*/  HGMMA.64x64x8.F32.TF32 R56, R116, gdesc[UR8], R56, gsb0 ;  /* 0x04e0000874387df0 */ /* 0x000fe20008002838 */
[----:B------:R-:W-:-:S02]  /*2520*/  @P2 IADD3 R5, R4, 0x70, RZ ;  /* 0x0000007004052810 */ /* 0x000fc40007ffe0ff */
[----:B------:R-:W-:Y:S02]  /*2530*/  WARPGROUP.DEPBAR.LE gsb0, 0x0 ;  /* 0x00008000000079c5 */ /* 0x000fe40000010000 */
[----:B------:R-:W-:-:S06]  /*2540*/  WARPGROUP.ARRIVE ;  /* 0x00000000000079c5 */ /* 0x000fcc0000000000 */
[----:B------:R-:W-:Y:S01]  /*2550*/  HGMMA.64x64x8.F32.TF32 R24, R112, gdesc[UR12], R24, gsb0 ;  /* 0x04e0000c70187df0 */ /* 0x000fe20008002818 */
[----:B------:R-:W-:Y:S01]  /*2560*/  UMOV UR14, UR8 ;  /* 0x00000008000e7c82 */ /* 0x000fe20008000000 */
[----:B------:R-:W-:Y:S01]  /*2570*/  UMOV UR15, 0x40000040 ;  /* 0x40000040000f7882 */ /* 0x000fe20000000000 */
[----:B------:R-:W-:Y:S02]  /*2580*/  WARPGROUP.DEPBAR.LE gsb0, 0x0 ;  /* 0x00008000000079c5 */ /* 0x000fe40000010000 */
[----:B------:R-:W-:Y:S04]  /*2590*/  LDS R108, [R6+0x900] ;  /* 0x00090000066c7984 */ /* 0x000fe80000000800 */
[----:B------:R-:W-:Y:S04]  /*25a0*/  LDS R109, [R6+0x1100] ;  /* 0x00110000066d7984 */ /* 0x000fe80000000800 */
[----:B------:R-:W-:Y:S04]  /*25b0*/  LDS R110, [R5] ;  /* 0x00000000056e7984 */ /* 0x000fe80000000800 */
[----:B------:R-:W2:Y:S04]  /*25c0*/  LDS R111, [R5+0x800] ;  /* 0x00080000056f7984 */ /* 0x000ea80000000800 */
[----:B------:R-:W-:Y:S04]  /*25d0*/  LDS R104, [R6+0x8900] ;  /* 0x0089000006687984 */ /* 0x000fe80000000800 */
[----:B------:R-:W-:Y:S04]  /*25e0*/  LDS R105, [R6+0x9100] ;  /* 0x0091000006697984 */ /* 0x000fe80000000800 */
[----:B------:R-:W-:Y:S04]  /*25f0*/  LDS R106, [R5+0x8000] ;  /* 0x00800000056a7984 */ /* 0x000fe80000000800 */
[----:B------:R-:W3:Y:S01]  /*2600*/  LDS R107, [R5+0x8800] ;  /* 0x00880000056b7984 */ /* 0x000ee20000000800 */
[----:B--2---:R-:W-:-:S06]  /*2610*/  WARPGROUP.ARRIVE ;  /* 0x00000000000079c5 */ /* 0x004fcc0000000000 */
[----:B------:R-:W-:Y:S03]  /*2620*/  HGMMA.64x64x8.F32.TF32 R56, R108, gdesc[UR12], R56, gsb0 ;  /* 0x04e0000c6c387df0 */ /* 0x000fe60008002838 */
[----:B------:R-:W-:Y:S02]  /*2630*/  WARPGROUP.DEPBAR.LE gsb0, 0x0 ;  /* 0x00008000000079c5 */ /* 0x000fe40000010000 */
[----:B---3--:R-:W-:-:S06]  /*2640*/  WARPGROUP.ARRIVE ;  /* 0x00000000000079c5 */ /* 0x008fcc0000000000 */
[----:B------:R-:W-:Y:S03]  /*2650*/  HGMMA.64x64x8.F32.TF32 R24, R104, gdesc[UR12], R24, gsb0 ;  /* 0x04e0000c68187df0 */ /* 0x000fe60008002818 */
[----:B------:R-:W-:Y:S02]  /*2660*/  WARPGROUP.DEPBAR.LE gsb0, 0x0 ;  /* 0x00008000000079c5 */ /* 0x000fe40000010000 */
[----:B------:R0:W2:Y:S04]  /*2670*/  LDS R108, [R6+0xa00] ;  /* 0x000a0000066c7984 */ /* 0x0000a80000000800 */
[----:B------:R0:W3:Y:S04]  /*2680*/  LDS R109, [R6+0x1200] ;  /* 0x00120000066d7984 */ /* 0x0000e80000000800 */
[----:B------:R0:W4:Y:S04]  /*2690*/  LDS R104, [R6+0x8a00] ;  /* 0x008a000006687984 */ /* 0x0001280000000800 */
[----:B------:R0:W0:Y:S04]  /*26a0*/  LDS R105, [R6+0x9200] ;  /* 0x0092000006697984 */ /* 0x0000280000000800 */
[----:B------:R0:W0:Y:S04]  /*26b0*/  LDS R110, [R5+0x100] ;  /* 0x00010000056e7984 */ /* 0x0000280000000800 */
[----:B------:R0:W0:Y:S04]  /*26c0*/  LDS R111, [R5+0x900] ;  /* 0x00090000056f7984 */ /* 0x0000280000000800 */
[----:B------:R0:W0:Y:S04]  /*26d0*/  LDS R106, [R5+0x8100] ;  /* 0x00810000056a7984 */ /* 0x0000280000000800 */
[----:B------:R0:W0:Y:S01]  /*26e0*/  LDS R107, [R5+0x8900] ;  /* 0x00890000056b7984 */ /* 0x0000220000000800 */
[----:B-1----:R-:W-:Y:S05]  /*26f0*/  @!P0 BRA `(.L_x_28) ;  /* 0x0000000000048947 */ /* 0x002fea0003800000 */
[----:B------:R-:W-:Y:S01]  /*2700*/  BPT.TRAP 0x1 ;  /* 0x000000040000795c */ /* 0x000fe20000300000 */
.L_x_28:
[----:B------:R-:W2:Y:S01]  /*2710*/  LDL R4, [R1+0x14] ;  /* 0x0000140001047983 */ /* 0x000ea20000100800 */
[----:B------:R-:W-:-:S04]  /*2720*/  ULEA UR7, UR5, UR6, 0x3 ;  /* 0x0000000605077291 */ /* 0x000fc8000f8e183f */
[----:B------:R-:W-:-:S04]  /*2730*/  UIADD3 UR7, UR7, 0x10, URZ ;  /* 0x0000001007077890 */ /* 0x000fc8000fffe03f */
[----:B------:R-:W-:-:S09]  /*2740*/  UPRMT UR7, URZ, 0x654, UR7 ;  /* 0x000006543f077896 */ /* 0x000fd20008000007 */
[----:B------:R-:W-:Y:S01]  /*2750*/  SYNCS.ARRIVE.TRANS64.RED.A1T0 RZ, [UR7], RZ ;  /* 0x000000ffffff79a7 */ /* 0x000fe20008100407 */
[----:B--2---:R-:W-:-:S13]  /*2760*/  ISETP.GT.U32.AND P2, PT, R4, 0x1, PT ;  /* 0x000000010400780c */ /* 0x004fda0003f44070 */
[----:B------:R-:W-:Y:S05]  /*2770*/  @P2 BRA `(.L_x_29) ;  /* 0x0000000000042947 */ /* 0x000fea0003800000 */
[----:B------:R-:W-:Y:S01]  /*2780*/  BPT.TRAP 0x1 ;  /* 0x000000040000795c */ /* 0x000fe20000300000 */
.L_x_29:
[----:B------:R-:W-:Y:S01]  /*2790*/  UIADD3 UR8, UR10, 0x4, URZ ;  /* 0x000000040a087890 */ /* 0x000fe2000fffe03f */
[----:B0--3--:R-:W-:Y:S01]  /*27a0*/  WARPGROUP.ARRIVE ;  /* 0x00000000000079c5 */ /* 0x009fe20000000000 */
[----:B------:R-:W-:Y:S01]  /*27b0*/  UMOV UR15, 0x40000040 ;  /* 0x40000040000f7882 */ /* 0x000fe20000000000 */
[----:B------:R-:W-:-:S04]  /*27c0*/  UIADD3 UR5, UR5, 0x1, URZ ;  /* 0x0000000105057890 */ /* 0x000fc8000fffe03f */
[----:B------:R-:W-:Y:S01]  /*27d0*/  UMOV UR14, UR8 ;  /* 0x00000008000e7c82 */ /* 0x000fe20008000000 */
[----:B------:R-:W-:Y:S01]  /*27e0*/  UIADD3 UR8, UR10, 0x6, URZ ;  /* 0x000000060a087890 */ /* 0x000fe2000fffe03f */
[----:B------:R-:W-:Y:S01]  /*27f0*/  HGMMA.64x64x8.F32.TF32 R56, R108, gdesc[UR12], R56, gsb0 ;  /* 0x04e0000c6c387df0 */ /* 0x000fe20008002838 */
[----:B------:R-:W-:-:S04]  /*2800*/  UISETP.NE.AND UP0, UPT, UR5, 0x2, UPT ;  /* 0x000000020500788c */ /* 0x000fc8000bf05270 */
[----:B------:R-:W-:Y:S01]  /*2810*/  USEL UR5, UR5, URZ, UP0 ;  /* 0x0000003f05057287 */ /* 0x000fe20008000000 */
[----:B------:R-:W-:Y:S02]  /*2820*/  WARPGROUP.DEPBAR.LE gsb0, 0x0 ;  /* 0x00008000000079c5 */ /* 0x000fe40000010000 */
[----:B----4-:R-:W-:-:S06]  /*2830*/  WARPGROUP.ARRIVE ;  /* 0x00000000000079c5 */ /* 0x010fcc0000000000 */
        /* <DEDUP_REMOVED lines=12> */
[----:B------:R-:W1:Y:S01]  /*2900*/  LDS R107, [R5+0x8a00] ;  /* 0x008a0000056b7984 */ /* 0x000e620000000800 */
[----:B0-----:R-:W-:-:S06]  /*2910*/  WARPGROUP.ARRIVE ;  /* 0x00000000000079c5 */ /* 0x001fcc0000000000 */
[----:B------:R-:W-:Y:S03]  /*2920*/  HGMMA.64x64x8.F32.TF32 R56, R108, gdesc[UR12], R56, gsb0 ;  /* 0x04e0000c6c387df0 */ /* 0x000fe60008002838 */
[----:B------:R-:W-:Y:S02]  /*2930*/  WARPGROUP.DEPBAR.LE gsb0, 0x0 ;  /* 0x00008000000079c5 */ /* 0x000fe40000010000 */
[----:B-1----:R-:W-:-:S06]  /*2940*/  WARPGROUP.ARRIVE ;  /* 0x00000000000079c5 */ /* 0x002fcc0000000000 */
        /* <DEDUP_REMOVED lines=50> */
[----:B------:R-:W-:Y:S03]  /*2c70*/  HGMMA.64x64x8.F32.TF32 R24, R108, gdesc[UR12], R24, gsb0 ;  /* 0x04e0000c6c187df0 */ /* 0x000fe60008002818 */
[----:B------:R-:W-:Y:S02]  /*2c80*/  WARPGROUP.DEPBAR.LE gsb0, 0x0 ;  /* 0x00008000000079c5 */ /* 0x000fe40000010000 */
[----:B------:R0:W1:Y:S04]  /*2c90*/  LDS R108, [R6+0xf00] ;  /* 0x000f0000066c7984 */ /* 0x0000680000000800 */
[----:B------:R0:W2:Y:S04]  /*2ca0*/  LDS R109, [R6+0x1700] ;  /* 0x00170000066d7984 */ /* 0x0000a80000000800 */
[----:B------:R0:W3:Y:S04]  /*2cb0*/  LDS R104, [R6+0x8f00] ;  /* 0x008f000006687984 */ /* 0x0000e80000000800 */
[----:B------:R0:W4:Y:S04]  /*2cc0*/  LDS R105, [R6+0x9700] ;  /* 0x0097000006697984 */ /* 0x0001280000000800 */
[----:B------:R0:W0:Y:S04]  /*2cd0*/  LDS R110, [R5+0x600] ;  /* 0x00060000056e7984 */ /* 0x0000280000000800 */
[----:B------:R0:W0:Y:S04]  /*2ce0*/  LDS R111, [R5+0xe00] ;  /* 0x000e0000056f7984 */ /* 0x0000280000000800 */
[----:B------:R0:W0:Y:S04]  /*2cf0*/  LDS R106, [R5+0x8600] ;  /* 0x00860000056a7984 */ /* 0x0000280000000800 */
[----:B------:R0:W0:Y:S01]  /*2d00*/  LDS R107, [R5+0x8e00] ;  /* 0x008e0000056b7984 */ /* 0x0000220000000800 */
[----:B------:R-:W-:Y:S05]  /*2d10*/  @!P0 BRA `(.L_x_30) ;  /* 0x0000000000048947 */ /* 0x000fea0003800000 */
[----:B------:R-:W-:Y:S01]  /*2d20*/  BPT.TRAP 0x1 ;  /* 0x000000040000795c */ /* 0x000fe20000300000 */
.L_x_30:
[----:B0-----:R-:W-:Y:S01]  /*2d30*/  IMAD.SHL.U32 R6, R0, 0x4000, RZ ;  /* 0x0000400000067824 */ /* 0x001fe200078e00ff */
[----:B------:R-:W-:Y:S03]  /*2d40*/  BSSY B0, `(.L_x_31) ;  /* 0x0000008000007945 */ /* 0x000fe60003800000 */
[----:B------:R-:W-:-:S05]  /*2d50*/  IMAD.IADD R4, R101, 0x1, R6 ;  /* 0x0000000165047824 */ /* 0x000fca00078e0206 */
[----:B------:R-:W-:-:S05]  /*2d60*/  LEA R5, R4, UR6, 0x2 ;  /* 0x0000000604057c11 */ /* 0x000fca000f8e10ff */
[C---:B------:R-:W-:Y:S02]  /*2d70*/  VIADD R10, R5.reuse, 0x800 ;  /* 0x00000800050a7836 */ /* 0x040fe40000000000 */
[----:B------:R-:W-:Y:S01]  /*2d80*/  VIADD R4, R5, 0x890 ;  /* 0x0000089005047836 */ /* 0x000fe20000000000 */
[----:B------:R-:W-:Y:S06]  /*2d90*/  @P1 BRA `(.L_x_32) ;  /* 0x0000000000081947 */ /* 0x000fec0003800000 */
[----:B------:R-:W0:Y:S02]  /*2da0*/  SYNCS.PHASECHK.TRANS64.TRYWAIT P1, [R7+URZ], R8 ;  /* 0x00000008070075a7 */ /* 0x000e24000802017f */
[----:B0-----:R-:W-:Y:S05]  /*2db0*/  @!P1 BRA `(.L_x_33) ;  /* 0x0000007400409947 */ /* 0x001fea0003800000 */
.L_x_32:
[----:B------:R-:W-:Y:S05]  /*2dc0*/  BSYNC B0 ;  /* 0x0000000000007941 */ /* 0x000fea0003800000 */
.L_x_31:
[----:B------:R-:W-:Y:S01]  /*2dd0*/  LOP3.LUT P1, RZ, R91, 0x4, RZ, 0xc0, !PT ;  /* 0x000000045bff7812 */ /* 0x000fe2000782c0ff */
[----:B------:R0:W0:Y:S01]  /*2de0*/  LDS R116, [R5+0x800] ;  /* 0x0008000005747984 */ /* 0x0000220000000800 */
[----:B------:R-:W-:Y:S05]  /*2df0*/  WARPSYNC.ALL ;  /* 0x0000000000007948 */ /* 0x000fea0003800000 */
[----:B------:R0:W0:Y:S04]  /*2e00*/  LDS R117, [R5+0x1000] ;  /* 0x0010000005757984 */ /* 0x0000280000000800 */
[----:B------:R0:W0:Y:S02]  /*2e10*/  LDS R112, [R5+0x8800] ;  /* 0x0088000005707984 */ /* 0x0000240000000800 */
[----:B------:R-:W-:-:S02]  /*2e20*/  @P1 VIADD R4, R10, 0x70 ;  /* 0x000000700a041836 */ /* 0x000fc40000000000 */
[----:B------:R0:W0:Y:S04]  /*2e30*/  LDS R113, [R5+0x9000] ;  /* 0x0090000005717984 */ /* 0x0000280000000800 */
[----:B------:R0:W0:Y:S04]  /*2e40*/  LDS R118, [R4] ;  /* 0x0000000004767984 */ /* 0x0000280000000800 */
[----:B------:R0:W0:Y:S04]  /*2e50*/  LDS R119, [R4+0x800] ;  /* 0x0008000004777984 */ /* 0x0000280000000800 */
[----:B------:R0:W0:Y:S04]  /*2e60*/  LDS R114, [R4+0x8000] ;  /* 0x0080000004727984 */ /* 0x0000280000000800 */
[----:B------:R0:W0:Y:S01]  /*2e70*/  LDS R115, [R4+0x8800] ;  /* 0x0088000004737984 */ /* 0x0000220000000800 */
[----:B------:R-:W-:Y:S01]  /*2e80*/  UIADD3 UR8, UR10, 0x206, URZ ;  /* 0x000002060a087890 */ /* 0x000fe2000fffe03f */
[----:B-12---:R-:W-:Y:S01]  /*2e90*/  WARPGROUP.ARRIVE ;  /* 0x00000000000079c5 */ /* 0x006fe20000000000 */
[----:B------:R-:W-:Y:S01]  /*2ea0*/  UMOV UR11, 0x40000040 ;  /* 0x40000040000b7882 */ /* 0x000fe20000000000 */
[C---:B------:R-:W-:Y:S01]  /*2eb0*/  ISETP.GT.AND P1, PT, R3.reuse, 0x2, PT ;  /* 0x000000020300780c */ /* 0x040fe20003f24270 */
[----:B------:R-:W-:-:S03]  /*2ec0*/  VIADD R3, R3, 0xffffffff ;  /* 0xffffffff03037836 */ /* 0x000fc60000000000 */
[----:B------:R-:W-:Y:S01]  /*2ed0*/  UMOV UR10, UR8 ;  /* 0x00000008000a7c82 */ /* 0x000fe20008000000 */
[----:B------:R-:W-:-:S13]  /*2ee0*/  R2UR UR8, R0 ;  /* 0x00000000000872ca */ /* 0x000fda00000e0000 */
[----:B------:R-:W-:Y:S03]  /*2ef0*/  HGMMA.64x64x8.F32.TF32 R56, R108, gdesc[UR8], R56, gsb0 ;  /* 0x04e000086c387df0 */ /* 0x000fe60008002838 */
[----:B------:R-:W-:Y:S02]  /*2f00*/  WARPGROUP.DEPBAR.LE gsb0, 0x0 ;  /* 0x00008000000079c5 */ /* 0x000fe40000010000 */
[----:B---34-:R-:W-:-:S06]  /*2f10*/  WARPGROUP.ARRIVE ;  /* 0x00000000000079c5 */ /* 0x018fcc0000000000 */
[----:B------:R-:W-:Y:S03]  /*2f20*/  HGMMA.64x64x8.F32.TF32 R24, R104, gdesc[UR8], R24, gsb0 ;  /* 0x04e0000868187df0 */ /* 0x000fe60008002818 */
[----:B------:R-:W-:Y:S02]  /*2f30*/  WARPGROUP.DEPBAR.LE gsb0, 0x0 ;  /* 0x00008000000079c5 */ /* 0x000fe40000010000 */
[----:B------:R-:W-:Y:S05]  /*2f40*/  @P1 BRA `(.L_x_34) ;  /* 0xfffffff400081947 */ /* 0x000fea000383ffff */
.L_x_26:
[----:B0-----:R-:W-:Y:S01]  /*2f50*/  IMAD.MOV.U32 R5, RZ, RZ, 0x40000040 ;  /* 0x40000040ff057424 */ /* 0x001fe200078e00ff */
[----:B------:R-:W-:Y:S01]  /*2f60*/  LEA R4, R0, UR4, 0xa ;  /* 0x0000000400047c11 */ /* 0x000fe2000f8e50ff */
[----:B------:R-:W-:Y:S01]  /*2f70*/  WARPGROUP.ARRIVE ;  /* 0x00000000000079c5 */ /* 0x000fe20000000000 */
[----:B------:R-:W-:Y:S01]  /*2f80*/  IMAD.IADD R6, R101, 0x1, R6 ;  /* 0x0000000165067824 */ /* 0x000fe200078e0206 */
[----:B------:R-:W-:Y:S01]  /*2f90*/  LOP3.LUT P1, RZ, R91, 0x4, RZ, 0xc0, !PT ;  /* 0x000000045bff7812 */ /* 0x000fe2000782c0ff */
[----:B------:R-:W-:Y:S01]  /*2fa0*/  IMAD.MOV.U32 R7, RZ, RZ, 0x40000040 ;  /* 0x40000040ff077424 */ /* 0x000fe200078e00ff */
[C---:B------:R-:W-:Y:S02]  /*2fb0*/  R2UR UR10, R4.reuse ;  /* 0x00000000040a72ca */ /* 0x040fe400000e0000 */
[----:B------:R-:W-:Y:S02]  /*2fc0*/  R2UR UR11, R5 ;  /* 0x00000000050b72ca */ /* 0x000fe400000e0000 */
[----:B------:R-:W-:-:S02]  /*2fd0*/  R2UR UR14, R4 ;  /* 0x00000000040e72ca */ /* 0x000fc400000e0000 */
[----:B------:R-:W-:Y:S02]  /*2fe0*/  R2UR UR15, R5 ;  /* 0x00000000050f72ca */ /* 0x000fe400000e0000 */
[----:B------:R-:W-:-:S05]  /*2ff0*/  LEA R3, R6, UR6, 0x2 ;  /* 0x0000000606037c11 */ /* 0x000fca000f8e10ff */
[C---:B------:R-:W-:Y:S02]  /*3000*/  VIADD R6, R3.reuse, 0x900 ;  /* 0x0000090003067836 */ /* 0x040fe40000000000 */
[----:B------:R-:W-:Y:S01]  /*3010*/  HGMMA.64x64x8.F32.TF32 R56, R116, gdesc[UR8], R56, gsb0 ;  /* 0x04e0000874387df0 */ /* 0x000fe20008002838 */
[----:B------:R-:W-:Y:S01]  /*3020*/  VIADD R0, R3, 0x990 ;  /* 0x0000099003007836 */ /* 0x000fe20000000000 */
[----:B------:R-:W-:Y:S02]  /*3030*/  R2UR UR11, R7 ;  /* 0x00000000070b72ca */ /* 0x000fe400000e0000 */
[----:B------:R-:W-:Y:S01]  /*3040*/  @P1 IADD3 R0, R6, 0x70, RZ ;  /* 0x0000007006001810 */ /* 0x000fe20007ffe0ff */
[----:B------:R-:W-:-:S05]  /*3050*/  VIADD R6, R4, 0x2 ;  /* 0x0000000204067836 */ /* 0x000fca0000000000 */
[----:B------:R-:W-:Y:S01]  /*3060*/  R2UR UR10, R6 ;  /* 0x00000000060a72ca */ /* 0x000fe200000e0000 */
[----:B------:R-:W-:Y:S02]  /*3070*/  WARPGROUP.DEPBAR.LE gsb0, 0x0 ;  /* 0x00008000000079c5 */ /* 0x000fe40000010000 */
[----:B------:R-:W-:-:S06]  /*3080*/  WARPGROUP.ARRIVE ;  /* 0x00000000000079c5 */ /* 0x000fcc0000000000 */
[----:B------:R-:W-:Y:S01]  /*3090*/  HGMMA.64x64x8.F32.TF32 R24, R112, gdesc[UR12], R24, gsb0 ;  /* 0x04e0000c70187df0 */ /* 0x000fe20008002818 */
[----:B------:R-:W-:Y:S02]  /*30a0*/  R2UR UR14, R6 ;  /* 0x00000000060e72ca */ /* 0x000fe400000e0000 */
[----:B------:R-:W-:Y:S01]  /*30b0*/  R2UR UR15, R7 ;  /* 0x00000000070f72ca */ /* 0x000fe200000e0000 */
[----:B------:R-:W-:Y:S02]  /*30c0*/  WARPGROUP.DEPBAR.LE gsb0, 0x0 ;  /* 0x00008000000079c5 */ /* 0x000fe40000010000 */
[----:B------:R-:W-:Y:S04]  /*30d0*/  LDS R104, [R3+0x900] ;  /* 0x0009000003687984 */ /* 0x000fe80000000800 */
[----:B------:R-:W-:Y:S04]  /*30e0*/  LDS R105, [R3+0x1100] ;  /* 0x0011000003697984 */ /* 0x000fe80000000800 */
[----:B------:R-:W-:Y:S04]  /*30f0*/  LDS R106, [R0] ;  /* 0x00000000006a7984 */ /* 0x000fe80000000800 */
        /* <DEDUP_REMOVED lines=21> */
.L_x_35:
        /* <DEDUP_REMOVED lines=8> */
.L_x_36:
[----:B------:R-:W-:Y:S01]  /*32d0*/  VIADD R6, R4, 0x4 ;  /* 0x0000000404067836 */ /* 0x000fe20000000000 */
[----:B01----:R-:W-:Y:S01]  /*32e0*/  WARPGROUP.ARRIVE ;  /* 0x00000000000079c5 */ /* 0x003fe20000000000 */
[----:B------:R-:W-:Y:S02]  /*32f0*/  IMAD.MOV.U32 R7, RZ, RZ, 0x40000040 ;  /* 0x40000040ff077424 */ /* 0x000fe400078e00ff */
[----:B------:R-:W-:Y:S01]  /*3300*/  IMAD.MOV.U32 R5, RZ, RZ, 0x40000040 ;  /* 0x40000040ff057424 */ /* 0x000fe200078e00ff */
[C---:B------:R-:W-:Y:S02]  /*3310*/  R2UR UR6, R6.reuse ;  /* 0x00000000060672ca */ /* 0x040fe400000e0000 */
[C---:B------:R-:W-:Y:S02]  /*3320*/  R2UR UR7, R7.reuse ;  /* 0x00000000070772ca */ /* 0x040fe400000e0000 */
[----:B------:R-:W-:Y:S01]  /*3330*/  R2UR UR10, R6 ;  /* 0x00000000060a72ca */ /* 0x000fe200000e0000 */
[----:B------:R-:W-:Y:S01]  /*3340*/  VIADD R6, R4, 0x6 ;  /* 0x0000000604067836 */ /* 0x000fe20000000000 */
[----:B------:R-:W-:Y:S01]  /*3350*/  R2UR UR11, R7 ;  /* 0x00000000070b72ca */ /* 0x000fe200000e0000 */
[----:B------:R-:W-:-:S08]  /*3360*/  IMAD.MOV.U32 R7, RZ, RZ, 0x40000040 ;  /* 0x40000040ff077424 */ /* 0x000fd000078e00ff */
[----:B------:R-:W-:Y:S01]  /*3370*/  HGMMA.64x64x8.F32.TF32 R56, R104, gdesc[UR4], R56, gsb0 ;  /* 0x04e0000468387df0 */ /* 0x000fe20008002838 */
[----:B------:R-:W-:Y:S02]  /*3380*/  R2UR UR6, R6 ;  /* 0x00000000060672ca */ /* 0x000fe400000e0000 */
[----:B------:R-:W-:Y:S01]  /*3390*/  R2UR UR7, R7 ;  /* 0x00000000070772ca */ /* 0x000fe200000e0000 */
[----:B------:R-:W-:Y:S02]  /*33a0*/  WARPGROUP.DEPBAR.LE gsb0, 0x0 ;  /* 0x00008000000079c5 */ /* 0x000fe40000010000 */
[----:B---34-:R-:W-:-:S06]  /*33b0*/  WARPGROUP.ARRIVE ;  /* 0x00000000000079c5 */ /* 0x018fcc0000000000 */
[----:B------:R-:W-:Y:S01]  /*33c0*/  HGMMA.64x64x8.F32.TF32 R24, R108, gdesc[UR8], R24, gsb0 ;  /* 0x04e000086c187df0 */ /* 0x000fe20008002818 */
[----:B------:R-:W-:Y:S01]  /*33d0*/  R2UR UR10, R6 ;  /* 0x00000000060a72ca */ /* 0x000fe200000e0000 */
[----:B------:R-:W-:Y:S01]  /*33e0*/  VIADD R6, R4, 0x200 ;  /* 0x0000020004067836 */ /* 0x000fe20000000000 */
[----:B------:R-:W-:Y:S01]  /*33f0*/  R2UR UR11, R7 ;  /* 0x00000000070b72ca */ /* 0x000fe200000e0000 */
[----:B------:R-:W-:Y:S01]  /*3400*/  IMAD.MOV.U32 R7, RZ, RZ, 0x40000040 ;  /* 0x40000040ff077424 */ /* 0x000fe200078e00ff */
        /* <DEDUP_REMOVED lines=10> */
[----:B------:R-:W-:Y:S01]  /*34b0*/  HGMMA.64x64x8.F32.TF32 R56, R104, gdesc[UR4], R56, gsb0 ;  /* 0x04e0000468387df0 */ /* 0x000fe20008002838 */
[----:B------:R-:W-:Y:S02]  /*34c0*/  R2UR UR6, R6 ;  /* 0x00000000060672ca */ /* 0x000fe400000e0000 */
[----:B------:R-:W-:Y:S01]  /*34d0*/  R2UR UR7, R7 ;  /* 0x00000000070772ca */ /* 0x000fe200000e0000 */
[----:B------:R-:W-:Y:S02]  /*34e0*/  WARPGROUP.DEPBAR.LE gsb0, 0x0 ;  /* 0x00008000000079c5 */ /* 0x000fe40000010000 */
[----:B-1----:R-:W-:-:S06]  /*34f0*/  WARPGROUP.ARRIVE ;  /* 0x00000000000079c5 */ /* 0x002fcc0000000000 */
        /* <DEDUP_REMOVED lines=21> */
[----:B------:R-:W-:Y:S02]  /*3650*/  R2UR UR10, R6 ;  /* 0x00000000060a72ca */ /* 0x000fe400000e0000 */
[----:B------:R-:W-:Y:S01]  /*3660*/  R2UR UR11, R7 ;  /* 0x00000000070b72ca */ /* 0x000fe200000e0000 */
[----:B------:R-:W-:Y:S01]  /*3670*/  IMAD.MOV.U32 R7, RZ, RZ, 0x40000040 ;  /* 0x40000040ff077424 */ /* 0x000fe200078e00ff */
[C---:B------:R-:W-:Y:S01]  /*3680*/  IADD3 R6, R4.reuse, 0x204, RZ ;  /* 0x0000020404067810 */ /* 0x040fe20007ffe0ff */
[----:B------:R-:W-:Y:S01]  /*3690*/  VIADD R4, R4, 0x206 ;  /* 0x0000020604047836 */ /* 0x000fe20000000000 */
        /* <DEDUP_REMOVED lines=51> */
.L_x_22:
[----:B------:R-:W-:Y:S05]  /*39d0*/  @!P0 BRA `(.L_x_37) ;  /* 0x0000000000048947 */ /* 0x000fea0003800000 */
[----:B------:R-:W-:Y:S01]  /*39e0*/  BPT.TRAP 0x1 ;  /* 0x000000040000795c */ /* 0x000fe20000300000 */
.L_x_37:
[----:B------:R-:W2:Y:S01]  /*39f0*/  LDL R0, [R1+0x14] ;  /* 0x0000140001007983 */ /* 0x000ea20000100800 */
[----:B------:R-:W0:Y:S01]  /*3a00*/  S2UR UR6, SR_CgaCtaId ;  /* 0x00000000000679c3 */ /* 0x000e220000008800 */
[----:B------:R-:W-:Y:S01]  /*3a10*/  UIADD3 UR4, UR40, 0x1, UR39 ;  /* 0x0000000128047890 */ /* 0x000fe2000fffe027 */
[----:B------:R-:W-:-:S03]  /*3a20*/  UMOV UR5, 0x400 ;  /* 0x0000040000057882 */ /* 0x000fc60000000000 */
[----:B------:R-:W-:-:S04]  /*3a30*/  USHF.L.U32 UR4, UR4, 0x3, URZ ;  /* 0x0000000304047899 */ /* 0x000fc8000800063f */
[----:B------:R-:W-:Y:S02]  /*3a40*/  ULOP3.LUT UR4, UR4, 0x8, URZ, 0xc0, !UPT ;  /* 0x0000000804047892 */ /* 0x000fe4000f8ec03f */
[----:B0-----:R-:W-:-:S04]  /*3a50*/  ULEA UR5, UR6, UR5, 0x18 ;  /* 0x0000000506057291 */ /* 0x001fc8000f8ec03f */
[----:B------:R-:W-:-:S04]  /*3a60*/  UIADD3 UR4, UR5, 0x10, UR4 ;  /* 0x0000001005047890 */ /* 0x000fc8000fffe004 */
[----:B------:R-:W-:-:S09]  /*3a70*/  UPRMT UR4, URZ, 0x654, UR4 ;  /* 0x000006543f047896 */ /* 0x000fd20008000004 */
[----:B------:R-:W-:Y:S01]  /*3a80*/  SYNCS.ARRIVE.TRANS64.RED.A1T0 RZ, [UR4], RZ ;  /* 0x000000ffffff79a7 */ /* 0x000fe20008100404 */
[----:B--2---:R-:W-:-:S13]  /*3a90*/  ISETP.GT.U32.AND P0, PT, R0, 0x1, PT ;  /* 0x000000010000780c */ /* 0x004fda0003f04070 */
[----:B------:R-:W-:Y:S05]  /*3aa0*/  @P0 BRA `(.L_x_38) ;  /* 0x0000000000040947 */ /* 0x000fea0003800000 */
[----:B------:R-:W-:Y:S01]  /*3ab0*/  BPT.TRAP 0x1 ;  /* 0x000000040000795c */ /* 0x000fe20000300000 */
.L_x_38:
[----:B------:R-:W-:Y:S01]  /*3ac0*/  IMAD.SHL.U32 R18, R18, 0x40, RZ ;  /* 0x0000004012127824 */ /* 0x000fe200078e00ff */
[----:B------:R-:W-:Y:S01]  /*3ad0*/  ULDC UR6, c[0x0][0x288] ;  /* 0x0000a20000067ab9 */ /* 0x000fe20000000800 */
[----:B------:R-:W-:Y:S01]  /*3ae0*/  SHF.R.S32.HI R13, RZ, 0x1f, R19 ;  /* 0x0000001fff0d7819 */ /* 0x000fe20000011413 */
[C---:B------:R-:W-:Y:S01]  /*3af0*/  IMAD.SHL.U32 R7, R89.reuse, 0x100, RZ ;  /* 0x0000010059077824 */ /* 0x040fe200078e00ff */
[----:B------:R-:W-:Y:S01]  /*3b00*/  ULDC.64 UR4, c[0x0][0x5d0] ;  /* 0x0001740000047ab9 */ /* 0x000fe20000000a00 */
[C---:B------:R-:W-:Y:S01]  /*3b10*/  LOP3.LUT R14, R18.reuse, 0x6, R95, 0xf8, !PT ;  /* 0x00000006120e7812 */ /* 0x040fe200078ef85f */
[----:B------:R-:W-:Y:S01]  /*3b20*/  IMAD.WIDE R20, R89, 0x100, R22 ;  /* 0x0000010059147825 */ /* 0x000fe200078e0216 */
[----:B------:R-:W-:Y:S01]  /*3b30*/  ISETP.GE.AND P0, PT, R18, UR6, PT ;  /* 0x0000000612007c0c */ /* 0x000fe2000bf06270 */
[----:B------:R-:W-:Y:S01]  /*3b40*/  ULDC UR6, c[0x0][0x284] ;  /* 0x0000a10000067ab9 */ /* 0x000fe20000000800 */
[----:B------:R-:W-:Y:S01]  /*3b50*/  SHF.R.S32.HI R15, RZ, 0x1f, R14 ;  /* 0x0000001fff0f7819 */ /* 0x000fe2000001140e */
[----:B------:R-:W-:Y:S01]  /*3b60*/  IMAD R0, R13, UR4, RZ ;  /* 0x000000040d007c24 */ /* 0x000fe2000f8e02ff */
[----:B------:R-:W-:Y:S01]  /*3b70*/  ISETP.GE.OR P0, PT, R7, UR6, P0 ;  /* 0x0000000607007c0c */ /* 0x000fe20008706670 */
[----:B------:R-:W-:-:S02]  /*3b80*/  IMAD.MOV.U32 R89, RZ, RZ, -0x1 ;  /* 0xffffffffff597424 */ /* 0x000fc400078e00ff */
[C---:B------:R-:W-:Y:S02]  /*3b90*/  IMAD R3, R19.reuse, UR5, R0 ;  /* 0x0000000513037c24 */ /* 0x040fe4000f8e0200 */
[----:B------:R-:W-:Y:S01]  /*3ba0*/  IMAD.WIDE.U32 R4, R19, UR4, R14 ;  /* 0x0000000413047c25 */ /* 0x000fe2000f8e000e */
[----:B------:R-:W-:-:S03]  /*3bb0*/  ULDC.64 UR4, c[0x0][0x5c8] ;  /* 0x0001720000047ab9 */ /* 0x000fc60000000a00 */
[----:B------:R-:W-:Y:S02]  /*3bc0*/  IMAD R9, R21, UR4, RZ ;  /* 0x0000000415097c24 */ /* 0x000fe4000f8e02ff */
[----:B------:R-:W-:Y:S02]  /*3bd0*/  IMAD.IADD R5, R5, 0x1, R3 ;  /* 0x0000000105057824 */ /* 0x000fe400078e0203 */
[C---:B------:R-:W-:Y:S02]  /*3be0*/  IMAD R9, R20.reuse, UR5, R9 ;  /* 0x0000000514097c24 */ /* 0x040fe4000f8e0209 */
[----:B------:R-:W-:Y:S01]  /*3bf0*/  IMAD.WIDE.U32 R10, R20, UR4, R4 ;  /* 0x00000004140a7c25 */ /* 0x000fe2000f8e0004 */
[----:B------:R-:W-:Y:S06]  /*3c00*/  @P0 BRA `(.L_x_39) ;  /* 0x0000003800800947 */ /* 0x000fec0003800000 */
[----:B-1---5:R-:W-:Y:S01]  /*3c10*/  FSETP.NEU.AND P1, PT, R90, RZ, PT ;  /* 0x000000ff5a00720b */ /* 0x022fe20003f2d000 */
[----:B------:R-:W-:Y:S01]  /*3c20*/  IMAD.IADD R3, R102, 0x1, -R18 ;  /* 0x0000000166037824 */ /* 0x000fe200078e0a12 */
[----:B------:R-:W-:Y:S01]  /*3c30*/  BSSY B0, `(.L_x_39) ;  /* 0x000039d000007945 */ /* 0x000fe20003800000 */
[----:B------:R-:W-:Y:S02]  /*3c40*/  IMAD.IADD R0, R92, 0x1, -R7 ;  /* 0x000000015c007824 */ /* 0x000fe400078e0a07 */
[----:B------:R-:W-:Y:S01]  /*3c50*/  IMAD.IADD R103, R11, 0x1, R9 ;  /* 0x000000010b677824 */ /* 0x000fe200078e0209 */
[----:B------:R-:W-:-:S04]  /*3c60*/  ISETP.GT.AND P5, PT, R3, RZ, PT ;  /* 0x000000ff0300720c */ /* 0x000fc80003fa4270 */
[----:B------:R-:W-:-:S03]  /*3c70*/  ISETP.GT.AND P0, PT, R0, RZ, P5 ;  /* 0x000000ff0000720c */ /* 0x000fc60002f04270 */
[----:B------:R-:W-:Y:S10]  /*3c80*/  @!P1 BRA `(.L_x_40) ;  /* 0x00000028002c9947 */ /* 0x000ff40003800000 */
[----:B------:R-:W0:Y:S01]  /*3c90*/  LDC.64 R106, c[0x0][0x5b8] ;  /* 0x00016e00ff6a7b82 */ /* 0x000e220000000a00 */
[----:B------:R-:W-:-:S07]  /*3ca0*/  ULDC.64 UR4, c[0x0][0x5c0] ;  /* 0x0001700000047ab9 */ /* 0x000fce0000000a00 */
[----:B------:R-:W1:Y:S08]  /*3cb0*/  LDC.64 R8, c[0x0][0x5b0] ;  /* 0x00016c00ff087b82 */ /* 0x000e700000000a00 */
[----:B------:R-:W2:Y:S01]  /*3cc0*/  LDC.64 R104, c[0x0][0x5a8] ;  /* 0x00016a00ff687b82 */ /* 0x000ea20000000a00 */
[-C--:B0-----:R-:W-:Y:S02]  /*3cd0*/  IMAD R4, R13, R106.reuse, RZ ;  /* 0x0000006a0d047224 */ /* 0x081fe400078e02ff */
[----:B------:R-:W-:-:S04]  /*3ce0*/  IMAD.WIDE.U32 R110, R19, R106, R14 ;  /* 0x0000006a136e7225 */ /* 0x000fc800078e000e */
[----:B------:R-:W-:Y:S02]  /*3cf0*/  IMAD R121, R19, R107, R4 ;  /* 0x0000006b13797224 */ /* 0x000fe400078e0204 */
[-C--:B-1----:R-:W-:Y:S02]  /*3d00*/  IMAD R4, R21, R8.reuse, RZ ;  /* 0x0000000815047224 */ /* 0x082fe400078e02ff */
[----:B------:R-:W-:Y:S01]  /*3d10*/  IMAD.MOV.U32 R108, RZ, RZ, R110 ;  /* 0x000000ffff6c7224 */ /* 0x000fe200078e006e */
[----:B------:R-:W-:Y:S01]  /*3d20*/  IADD3 R109, R111, R121, RZ ;  /* 0x000000796f6d7210 */ /* 0x000fe20007ffe0ff */
[C---:B------:R-:W-:Y:S02]  /*3d30*/  IMAD R17, R20.reuse, R9, R4 ;  /* 0x0000000914117224 */ /* 0x040fe400078e0204 */
[----:B------:R-:W-:-:S04]  /*3d40*/  IMAD.WIDE.U32 R4, R20, R8, R108 ;  /* 0x0000000814047225 */ /* 0x000fc800078e006c */
[----:B------:R-:W-:Y:S01]  /*3d50*/  IMAD.IADD R5, R5, 0x1, R17 ;  /* 0x0000000105057824 */ /* 0x000fe200078e0211 */
[----:B--2---:R-:W-:-:S04]  /*3d60*/  LEA R6, P1, R4, R104, 0x2 ;  /* 0x0000006804067211 */ /* 0x004fc800078210ff */
[----:B------:R-:W-:-:S05]  /*3d70*/  LEA.HI.X R7, R4, R105, R5, 0x2, P1 ;  /* 0x0000006904077211 */ /* 0x000fca00008f1405 */
[----:B------:R0:W2:Y:S01]  /*3d80*/  @P0 LDG.E.LTC128B R11, desc[UR36][R6.64] ;  /* 0x00000024060b0981 */ /* 0x0000a2000c1e1920 */
[----:B------:R-:W-:Y:S01]  /*3d90*/  IMAD.WIDE.U32 R4, R20, R8, R14 ;  /* 0x0000000814047225 */ /* 0x000fe200078e000e */
[----:B------:R-:W-:Y:S01]  /*3da0*/  ISETP.GT.AND P3, PT, R3, 0x1, PT ;  /* 0x000000010300780c */ /* 0x000fe20003f64270 */
[----:B------:R-:W-:Y:S01]  /*3db0*/  BSSY B1, `(.L_x_41) ;  /* 0x0000018000017945 */ /* 0x000fe20003800000 */
[----:B------:R-:W-:Y:S01]  /*3dc0*/  LEA R12, P1, R10, UR4, 0x2 ;  /* 0x000000040a0c7c11 */ /* 0x000fe2000f8210ff */
[----:B------:R-:W-:Y:S01]  /*3dd0*/  IMAD.IADD R5, R17, 0x1, R5 ;  /* 0x0000000111057824 */ /* 0x000fe200078e0205 */
[C---:B------:R-:W-:Y:S01]  /*3de0*/  SHF.L.U64.HI R113, R8.reuse, 0x3, R9 ;  /* 0x0000000308717819 */ /* 0x040fe20000010209 */
[----:B------:R-:W-:Y:S01]  /*3df0*/  IMAD.SHL.U32 R112, R8, 0x8, RZ ;  /* 0x0000000808707824 */ /* 0x000fe200078e00ff */
[----:B------:R-:W-:Y:S01]  /*3e00*/  ISETP.GT.AND P2, PT, R0, RZ, P3 ;  /* 0x000000ff0000720c */ /* 0x000fe20001f44270 */
[----:B------:R-:W-:Y:S01]  /*3e10*/  IMAD.WIDE.U32 R4, R19, R106, R4 ;  /* 0x0000006a13047225 */ /* 0x000fe200078e0004 */
[----:B------:R-:W-:-:S02]  /*3e20*/  LEA.HI.X R13, R10, UR5, R103, 0x2, P1 ;  /* 0x000000050a0d7c11 */ /* 0x000fc400088f1467 */
[----:B------:R-:W-:Y:S01]  /*3e30*/  P2R R116, PR, RZ, 0x8 ;  /* 0x00000008ff747803 */ /* 0x000fe20000000000 */
[----:B------:R-:W-:Y:S01]  /*3e40*/  IMAD.IADD R10, R121, 0x1, R5 ;  /* 0x00000001790a7824 */ /* 0x000fe200078e0205 */
[----:B0-----:R-:W-:Y:S01]  /*3e50*/  LEA R6, P1, R4, R104, 0x2 ;  /* 0x0000006804067211 */ /* 0x001fe200078210ff */
[----:B------:R-:W-:-:S03]  /*3e60*/  IMAD.WIDE.U32 R114, R20, R8, R112 ;  /* 0x0000000814727225 */ /* 0x000fc600078e0070 */
[----:B------:R-:W-:Y:S01]  /*3e70*/  LEA.HI.X R7, R4, R105, R10, 0x2, P1 ;  /* 0x0000006904077211 */ /* 0x000fe200008f140a */
[----:B------:R-:W-:Y:S01]  /*3e80*/  IMAD.IADD R119, R17, 0x1, R115 ;  /* 0x0000000111777824 */ /* 0x000fe200078e0273 */
[----:B------:R-:W-:-:S05]  /*3e90*/  IADD3 R16, P1, R110, R114, RZ ;  /* 0x000000726e107210 */ /* 0x000fca0007f3e0ff */
[----:B------:R-:W-:Y:S01]  /*3ea0*/  IMAD.X R17, R119, 0x1, R109, P1 ;  /* 0x0000000177117824 */ /* 0x000fe200008e066d */
[----:B------:R-:W-:Y:S01]  /*3eb0*/  LEA R10, P1, R16, R104, 0x2 ;  /* 0x00000068100a7211 */ /* 0x000fe200078210ff */
[----:B--2---:R-:W-:-:S04]  /*3ec0*/  FMUL R5, R11, R90 ;  /* 0x0000005a0b057220 */ /* 0x004fc80000400000 */
[----:B------:R-:W-:Y:S01]  /*3ed0*/  FFMA R103, R56, R88, R5 ;  /* 0x0000005838677223 */ /* 0x000fe20000000005 */
[----:B------:R-:W-:-:S04]  /*3ee0*/  IMAD.MOV.U32 R5, RZ, RZ, R11 ;  /* 0x000000ffff057224 */ /* 0x000fc800078e000b */
[----:B------:R0:W-:Y:S01]  /*3ef0*/  @P0 STG.E desc[UR36][R12.64], R103 ;  /* 0x000000670c000986 */ /* 0x0001e2000c101924 */
[----:B------:R-:W-:Y:S01]  /*3f00*/  ISETP.GT.AND P0, PT, R0, 0x8, P5 ;  /* 0x000000080000780c */ /* 0x000fe20002f04270 */
[----:B------:R-:W-:-:S12]  /*3f10*/  @!P2 BRA `(.L_x_42) ;  /* 0x000000000004a947 */ /* 0x000fd80003800000 */
[----:B------:R1:W5:Y:S02]  /*3f20*/  LDG.E.LTC128B R5, desc[UR36][R6.64+0x4] ;  /* 0x0000042406057981 */ /* 0x000364000c1e1920 */
.L_x_42:
[----:B------:R-:W-:Y:S05]  /*3f30*/  BSYNC B1 ;  /* 0x0000000000017941 */ /* 0x000fea0003800000 */
.L_x_41:
[----:B-----5:R-:W-:Y:S01]  /*3f40*/  FMUL R4, R5, R90 ;  /* 0x0000005a05047220 */ /* 0x020fe20000400000 */
[----:B------:R-:W-:Y:S01]  /*3f50*/  LEA.HI.X R11, R16, R105, R17, 0x2, P1 ;  /* 0x00000069100b7211 */ /* 0x000fe200008f1411 */
[----:B------:R-:W-:Y:S02]  /*3f60*/  IMAD.MOV.U32 R117, RZ, RZ, R5 ;  /* 0x000000ffff757224 */ /* 0x000fe400078e0005 */
[----:B------:R-:W-:-:S05]  /*3f70*/  FFMA R17, R57, R88, R4 ;  /* 0x0000005839117223 */ /* 0x000fca0000000004 */
[----:B------:R2:W-:Y:S04]  /*3f80*/  @P2 STG.E desc[UR36][R12.64+0x4], R17 ;  /* 0x000004110c002986 */ /* 0x0005e8000c101924 */
[----:B------:R3:W4:Y:S01]  /*3f90*/  @P0 LDG.E.LTC128B R117, desc[UR36][R10.64] ;  /* 0x000000240a750981 */ /* 0x000722000c1e1920 */
[----:B------:R-:W-:Y:S01]  /*3fa0*/  IADD3 R114, P1, R14, R114, RZ ;  /* 0x000000720e727210 */ /* 0x000fe20007f3e0ff */
[C---:B------:R-:W-:Y:S01]  /*3fb0*/  IMAD.SHL.U32 R107, R96.reuse, 0x4, RZ ;  /* 0x00000004606b7824 */ /* 0x040fe200078e00ff */
[C---:B0-----:R-:W-:Y:S01]  /*3fc0*/  SHF.L.U32 R103, R97.reuse, 0x2, RZ ;  /* 0x0000000261677819 */ /* 0x041fe200000006ff */
[----:B------:R-:W-:Y:S01]  /*3fd0*/  BSSY B1, `(.L_x_43) ;  /* 0x0000014000017945 */ /* 0x000fe20003800000 */
[----:B------:R-:W-:Y:S01]  /*3fe0*/  SHF.L.U64.HI R57, R97, 0x2, R98 ;  /* 0x0000000261397819 */ /* 0x000fe20000010262 */
[----:B------:R-:W-:Y:S01]  /*3ff0*/  IMAD.X R115, R15, 0x1, R119, P1 ;  /* 0x000000010f737824 */ /* 0x000fe200008e0677 */
[----:B------:R-:W-:-:S02]  /*4000*/  SHF.L.U64.HI R119, R96, 0x2, R99 ;  /* 0x0000000260777819 */ /* 0x000fc40000010263 */
[----:B------:R-:W-:Y:S01]  /*4010*/  IADD3 R4, P1, P2, R103, R12, R107 ;  /* 0x0000000c67047210 */ /* 0x000fe20007a3e06b */
[----:B------:R-:W-:-:S03]  /*4020*/  IMAD.WIDE.U32 R114, R19, R106, R114 ;  /* 0x0000006a13727225 */ /* 0x000fc600078e0072 */
[----:B------:R-:W-:Y:S01]  /*4030*/  IADD3.X R5, R57, R13, R119, P1, P2 ;  /* 0x0000000d39057210 */ /* 0x000fe20000fe4477 */
[----:B--2---:R-:W-:Y:S01]  /*4040*/  IMAD.IADD R17, R121, 0x1, R115 ;  /* 0x0000000179117824 */ /* 0x004fe200078e0273 */
[C---:B---3--:R-:W-:Y:S02]  /*4050*/  LEA R10, P1, R114.reuse, R104, 0x2 ;  /* 0x00000068720a7211 */ /* 0x048fe400078210ff */
[----:B------:R-:W-:Y:S02]  /*4060*/  IADD3 R16, P2, R107, R12, RZ ;  /* 0x0000000c6b107210 */ /* 0x000fe40007f5e0ff */
[----:B------:R-:W-:Y:S02]  /*4070*/  LEA.HI.X R11, R114, R105, R17, 0x2, P1 ;  /* 0x00000069720b7211 */ /* 0x000fe400008f1411 */
[----:B------:R-:W-:Y:S01]  /*4080*/  ISETP.GT.AND P1, PT, R0, 0x8, P3 ;  /* 0x000000080000780c */ /* 0x000fe20001f24270 */
[----:B------:R-:W-:Y:S01]  /*4090*/  IMAD.X R17, R119, 0x1, R13, P2 ;  /* 0x0000000177117824 */ /* 0x000fe200010e060d */
[----:B------:R-:W-:-:S04]  /*40a0*/  ISETP.GT.AND P3, PT, R3, 0x8, PT ;  /* 0x000000080300780c */ /* 0x000fc80003f64270 */
[----:B------:R-:W-:Y:S01]  /*40b0*/  P2R R114, PR, RZ, 0x8 ;  /* 0x00000008ff727803 */ /* 0x000fe20000000000 */
[----:B----4-:R-:W-:-:S04]  /*40c0*/  FMUL R107, R117, R90 ;  /* 0x0000005a756b7220 */ /* 0x010fc80000400000 */
[----:B------:R-:W-:-:S05]  /*40d0*/  FFMA R107, R58, R88, R107 ;  /* 0x000000583a6b7223 */ /* 0x000fca000000006b */
[----:B------:R0:W-:Y:S01]  /*40e0*/  @P0 STG.E desc[UR36][R16.64], R107 ;  /* 0x0000006b10000986 */ /* 0x0001e2000c101924 */
[----:B------:R-:W-:Y:S05]  /*40f0*/  @!P1 BRA `(.L_x_44) ;  /* 0x0000000000049947 */ /* 0x000fea0003800000 */
[----:B------:R2:W5:Y:S02]  /*4100*/  LDG.E.LTC128B R117, desc[UR36][R10.64+0x4] ;  /* 0x000004240a757981 */ /* 0x000564000c1e1920 */
.L_x_44:
[----:B------:R-:W-:Y:S05]  /*4110*/  BSYNC B1 ;  /* 0x0000000000017941 */ /* 0x000fea0003800000 */
.L_x_43:
[----:B-----5:R-:W-:Y:S01]  /*4120*/  FMUL R18, R117, R90 ;  /* 0x0000005a75127220 */ /* 0x020fe20000400000 */
[----:B------:R-:W-:Y:S01]  /*4130*/  ISETP.GT.AND P0, PT, R0, RZ, P3 ;  /* 0x000000ff0000720c */ /* 0x000fe20001f04270 */
[----:B------:R-:W-:Y:S02]  /*4140*/  BSSY B1, `(.L_x_45) ;  /* 0x0000005000017945 */ /* 0x000fe40003800000 */
[----:B------:R-:W-:-:S05]  /*4150*/  FFMA R59, R59, R88, R18 ;  /* 0x000000583b3b7223 */ /* 0x000fca0000000012 */
[----:B------:R3:W-:Y:S05]  /*4160*/  @P1 STG.E desc[UR36][R16.64+0x4], R59 ;  /* 0x0000043b10001986 */ /* 0x0007ea000c101924 */
[----:B------:R-:W-:Y:S05]  /*4170*/  @!P0 BRA `(.L_x_46) ;  /* 0x0000000000048947 */ /* 0x000fea0003800000 */
[----:B------:R4:W5:Y:S02]  /*4180*/  LDG.E.LTC128B R117, desc[UR36][R6.64+0x20] ;  /* 0x0000202406757981 */ /* 0x000964000c1e1920 */
.L_x_46:
[----:B------:R-:W-:Y:S05]  /*4190*/  BSYNC B1 ;  /* 0x0000000000017941 */ /* 0x000fea0003800000 */
.L_x_45:
[----:B---3-5:R-:W-:Y:S01]  /*41a0*/  FMUL R59, R117, R90 ;  /* 0x0000005a753b7220 */ /* 0x028fe20000400000 */
[----:B------:R-:W-:Y:S01]  /*41b0*/  ISETP.GT.AND P1, PT, R3, 0x9, PT ;  /* 0x000000090300780c */ /* 0x000fe20003f24270 */
[----:B------:R-:W-:Y:S02]  /*41c0*/  BSSY B1, `(.L_x_47) ;  /* 0x0000007000017945 */ /* 0x000fe40003800000 */
[----:B------:R-:W-:Y:S01]  /*41d0*/  FFMA R59, R60, R88, R59 ;  /* 0x000000583c3b7223 */ /* 0x000fe2000000003b */
[----:B------:R-:W-:-:S04]  /*41e0*/  P2R R115, PR, RZ, 0x2 ;  /* 0x00000002ff737803 */ /* 0x000fc80000000000 */
[----:B------:R3:W-:Y:S01]  /*41f0*/  @P0 STG.E desc[UR36][R12.64+0x20], R59 ;  /* 0x0000203b0c000986 */ /* 0x0007e2000c101924 */
[----:B------:R-:W-:-:S13]  /*4200*/  ISETP.GT.AND P0, PT, R0, RZ, P1 ;  /* 0x000000ff0000720c */ /* 0x000fda0000f04270 */
[----:B---3--:R-:W-:Y:S05]  /*4210*/  @!P0 BRA `(.L_x_48) ;  /* 0x0000000000048947 */ /* 0x008fea0003800000 */
[----:B------:R3:W5:Y:S02]  /*4220*/  LDG.E.LTC128B R117, desc[UR36][R6.64+0x24] ;  /* 0x0000242406757981 */ /* 0x000764000c1e1920 */
.L_x_48:
[----:B------:R-:W-:Y:S05]  /*4230*/  BSYNC B1 ;  /* 0x0000000000017941 */ /* 0x000fea0003800000 */
.L_x_47:
[----:B-----5:R-:W-:Y:S01]  /*4240*/  FMUL R18, R117, R90 ;  /* 0x0000005a75127220 */ /* 0x020fe20000400000 */
[----:B------:R-:W-:Y:S03]  /*4250*/  BSSY B1, `(.L_x_49) ;  /* 0x0000006000017945 */ /* 0x000fe60003800000 */
[----:B------:R-:W-:-:S05]  /*4260*/  FFMA R61, R61, R88, R18 ;  /* 0x000000583d3d7223 */ /* 0x000fca0000000012 */
[----:B------:R0:W-:Y:S01]  /*4270*/  @P0 STG.E desc[UR36][R12.64+0x24], R61 ;  /* 0x0000243d0c000986 */ /* 0x0001e2000c101924 */
[----:B------:R-:W-:-:S13]  /*4280*/  ISETP.GT.AND P0, PT, R0, 0x8, P3 ;  /* 0x000000080000780c */ /* 0x000fda0001f04270 */
[----:B0-----:R-:W-:Y:S05]  /*4290*/  @!P0 BRA `(.L_x_50) ;  /* 0x0000000000048947 */ /* 0x001fea0003800000 */
[----:B------:R0:W5:Y:S02]  /*42a0*/  LDG.E.LTC128B R117, desc[UR36][R10.64+0x20] ;  /* 0x000020240a757981 */ /* 0x000164000c1e1920 */
.L_x_50:
[----:B------:R-:W-:Y:S05]  /*42b0*/  BSYNC B1 ;  /* 0x0000000000017941 */ /* 0x000fea0003800000 */
.L_x_49:
[----:B-----5:R-:W-:Y:S01]  /*42c0*/  FMUL R59, R117, R90 ;  /* 0x0000005a753b7220 */ /* 0x020fe20000400000 */
[----:B------:R-:W-:Y:S03]  /*42d0*/  BSSY B1, `(.L_x_51) ;  /* 0x000000b000017945 */ /* 0x000fe60003800000 */
[----:B------:R-:W-:-:S05]  /*42e0*/  FFMA R59, R62, R88, R59 ;  /* 0x000000583e3b7223 */ /* 0x000fca000000003b */
[----:B------:R0:W-:Y:S01]  /*42f0*/  @P0 STG.E desc[UR36][R16.64+0x20], R59 ;  /* 0x0000203b10000986 */ /* 0x0001e2000c101924 */
[----:B------:R-:W-:-:S05]  /*4300*/  IADD3 R119, P0, R20, 0x80, RZ ;  /* 0x0000008014777810 */ /* 0x000fca0007f1e0ff */
[----:B------:R-:W-:Y:S01]  /*4310*/  IMAD.X R21, RZ, RZ, R21, P0 ;  /* 0x000000ffff157224 */ /* 0x000fe200000e0615 */
[----:B------:R-:W-:-:S03]  /*4320*/  ISETP.GT.AND P0, PT, R0, 0x8, P1 ;  /* 0x000000080000780c */ /* 0x000fc60000f04270 */
[-C--:B------:R-:W-:Y:S02]  /*4330*/  IMAD R18, R21, R8.reuse, RZ ;  /* 0x0000000815127224 */ /* 0x080fe400078e02ff */
[----:B------:R-:W-:-:S04]  /*4340*/  IMAD.WIDE.U32 R20, R119, R8, R14 ;  /* 0x0000000877147225 */ /* 0x000fc800078e000e */
[----:B------:R-:W-:-:S04]  /*4350*/  IMAD R107, R119, R9, R18 ;  /* 0x00000009776b7224 */ /* 0x000fc800078e0212 */
[----:B0-----:R-:W-:Y:S05]  /*4360*/  @!P0 BRA `(.L_x_52) ;  /* 0x0000000000048947 */ /* 0x001fea0003800000 */
[----:B------:R0:W5:Y:S02]  /*4370*/  LDG.E.LTC128B R117, desc[UR36][R10.64+0x24] ;  /* 0x000024240a757981 */ /* 0x000164000c1e1920 */
.L_x_52:
[----:B------:R-:W-:Y:S05]  /*4380*/  BSYNC B1 ;  /* 0x0000000000017941 */ /* 0x000fea0003800000 */
.L_x_51:
[----:B-----5:R-:W-:Y:S01]  /*4390*/  FMUL R18, R117, R90 ;  /* 0x0000005a75127220 */ /* 0x020fe20000400000 */
[----:B------:R-:W-:Y:S01]  /*43a0*/  IMAD.IADD R21, R107, 0x1, R21 ;  /* 0x000000016b157824 */ /* 0x000fe200078e0215 */
[----:B------:R-:W-:Y:S01]  /*43b0*/  ISETP.GT.AND P2, PT, R3, 0x10, PT ;  /* 0x000000100300780c */ /* 0x000fe20003f44270 */
[----:B------:R-:W-:-:S04]  /*43c0*/  IMAD.WIDE.U32 R58, R119, R8, R108 ;  /* 0x00000008773a7225 */ /* 0x000fc800078e006c */
[----:B------:R-:W-:Y:S01]  /*43d0*/  FFMA R63, R63, R88, R18 ;  /* 0x000000583f3f7223 */ /* 0x000fe20000000012 */
[----:B------:R-:W-:Y:S01]  /*43e0*/  BSSY B1, `(.L_x_53) ;  /* 0x0000019000017945 */ /* 0x000fe20003800000 */
[----:B------:R-:W-:Y:S01]  /*43f0*/  P2R R62, PR, RZ, 0x4 ;  /* 0x00000004ff3e7803 */ /* 0x000fe20000000000 */
[----:B------:R-:W-:Y:S02]  /*4400*/  IMAD.WIDE.U32 R60, R19, R106, R20 ;  /* 0x0000006a133c7225 */ /* 0x000fe400078e0014 */
[----:B------:R0:W-:Y:S01]  /*4410*/  @P0 STG.E desc[UR36][R16.64+0x24], R63 ;  /* 0x0000243f10000986 */ /* 0x0001e2000c101924 */
[----:B------:R-:W-:Y:S01]  /*4420*/  LEA R20, P0, R58, R104, 0x2 ;  /* 0x000000683a147211 */ /* 0x000fe200078010ff */
[----:B------:R-:W-:Y:S02]  /*4430*/  IMAD.IADD R9, R59, 0x1, R107 ;  /* 0x000000013b097824 */ /* 0x000fe400078e026b */
[----:B------:R-:W-:-:S03]  /*4440*/  IMAD.WIDE.U32 R112, R119, R8, R112 ;  /* 0x0000000877707225 */ /* 0x000fc600078e0070 */
[----:B------:R-:W-:Y:S01]  /*4450*/  LEA.HI.X R21, R58, R105, R9, 0x2, P0 ;  /* 0x000000693a157211 */ /* 0x000fe200000f1409 */
[----:B------:R-:W-:Y:S01]  /*4460*/  IMAD.IADD R9, R121, 0x1, R61 ;  /* 0x0000000179097824 */ /* 0x000fe200078e023d */
[----:B------:R-:W-:Y:S01]  /*4470*/  LEA R8, P0, R60, R104, 0x2 ;  /* 0x000000683c087211 */ /* 0x000fe200078010ff */
[----:B------:R-:W-:-:S03]  /*4480*/  IMAD.IADD R107, R107, 0x1, R113 ;  /* 0x000000016b6b7824 */ /* 0x000fc600078e0271 */
[----:B------:R-:W-:Y:S02]  /*4490*/  LEA.HI.X R9, R60, R105, R9, 0x2, P0 ;  /* 0x000000693c097211 */ /* 0x000fe400000f1409 */
[----:B------:R-:W-:-:S05]  /*44a0*/  IADD3 R110, P0, R110, R112, RZ ;  /* 0x000000706e6e7210 */ /* 0x000fca0007f1e0ff */
[----:B------:R-:W-:Y:S01]  /*44b0*/  IMAD.X R108, R107, 0x1, R109, P0 ;  /* 0x000000016b6c7824 */ /* 0x000fe200000e066d */
[----:B------:R-:W-:-:S05]  /*44c0*/  IADD3 R14, P0, R14, R112, RZ ;  /* 0x000000700e0e7210 */ /* 0x000fca0007f1e0ff */
[----:B------:R-:W-:Y:S01]  /*44d0*/  IMAD.X R15, R15, 0x1, R107, P0 ;  /* 0x000000010f0f7824 */ /* 0x000fe200000e066b */
[----:B------:R-:W-:Y:S01]  /*44e0*/  LEA R18, P0, R110, R104, 0x2 ;  /* 0x000000686e127211 */ /* 0x000fe200078010ff */
[----:B------:R-:W-:-:S03]  /*44f0*/  IMAD.WIDE.U32 R106, R19, R106, R14 ;  /* 0x0000006a136a7225 */ /* 0x000fc600078e000e */
[----:B------:R-:W-:Y:S02]  /*4500*/  LEA.HI.X R19, R110, R105, R108, 0x2, P0 ;  /* 0x000000696e137211 */ /* 0x000fe400000f146c */
[----:B------:R-:W-:Y:S02]  /*4510*/  IADD3 R15, R121, R107, RZ ;  /* 0x0000006b790f7210 */ /* 0x000fe40007ffe0ff */
[----:B------:R-:W-:-:S04]  /*4520*/  LEA R14, P0, R106, R104, 0x2 ;  /* 0x000000686a0e7211 */ /* 0x000fc800078010ff */
[----:B------:R-:W-:Y:S02]  /*4530*/  LEA.HI.X R15, R106, R105, R15, 0x2, P0 ;  /* 0x000000696a0f7211 */ /* 0x000fe400000f140f */
[----:B------:R-:W-:-:S13]  /*4540*/  ISETP.GT.AND P0, PT, R0, RZ, P2 ;  /* 0x000000ff0000720c */ /* 0x000fda0001704270 */
[----:B0-----:R-:W-:Y:S05]  /*4550*/  @!P0 BRA `(.L_x_54) ;  /* 0x0000000000048947 */ /* 0x001fea0003800000 */
[----:B------:R0:W5:Y:S02]  /*4560*/  LDG.E.LTC128B R117, desc[UR36][R6.64+0x40] ;  /* 0x0000402406757981 */ /* 0x000164000c1e1920 */
.L_x_54:
[----:B------:R-:W-:Y:S05]  /*4570*/  BSYNC B1 ;  /* 0x0000000000017941 */ /* 0x000fea0003800000 */
.L_x_53:
[----:B-----5:R-:W-:Y:S01]  /*4580*/  FMUL R59, R117, R90 ;  /* 0x0000005a753b7220 */ /* 0x020fe20000400000 */
[----:B------:R-:W-:Y:S01]  /*4590*/  ISETP.GT.AND P1, PT, R3, 0x11, PT ;  /* 0x000000110300780c */ /* 0x000fe20003f24270 */
[----:B------:R-:W-:Y:S02]  /*45a0*/  BSSY B1, `(.L_x_55) ;  /* 0x0000007000017945 */ /* 0x000fe40003800000 */
[----:B------:R-:W-:Y:S01]  /*45b0*/  FFMA R59, R64, R88, R59 ;  /* 0x00000058403b7223 */ /* 0x000fe2000000003b */
[----:B------:R-:W-:-:S04]  /*45c0*/  P2R R104, PR, RZ, 0x2 ;  /* 0x00000002ff687803 */ /* 0x000fc80000000000 */
[----:B------:R0:W-:Y:S01]  /*45d0*/  @P0 STG.E desc[UR36][R12.64+0x40], R59 ;  /* 0x0000403b0c000986 */ /* 0x0001e2000c101924 */
[----:B------:R-:W-:-:S13]  /*45e0*/  ISETP.GT.AND P0, PT, R0, RZ, P1 ;  /* 0x000000ff0000720c */ /* 0x000fda0000f04270 */
[----:B0-----:R-:W-:Y:S05]  /*45f0*/  @!P0 BRA `(.L_x_56) ;  /* 0x0000000000048947 */ /* 0x001fea0003800000 */
[----:B------:R0:W5:Y:S02]  /*4600*/  LDG.E.LTC128B R117, desc[UR36][R6.64+0x44] ;  /* 0x0000442406757981 */ /* 0x000164000c1e1920 */
.L_x_56:
[----:B------:R-:W-:Y:S05]  /*4610*/  BSYNC B1 ;  /* 0x0000000000017941 */ /* 0x000fea0003800000 */
.L_x_55:
[----:B-----5:R-:W-:Y:S01]  /*4620*/  FMUL R56, R117, R90 ;  /* 0x0000005a75387220 */ /* 0x020fe20000400000 */
[----:B------:R-:W-:Y:S03]  /*4630*/  BSSY B1, `(.L_x_57) ;  /* 0x0000006000017945 */ /* 0x000fe60003800000 */
[----:B------:R-:W-:-:S05]  /*4640*/  FFMA R65, R65, R88, R56 ;  /* 0x0000005841417223 */ /* 0x000fca0000000038 */
[----:B------:R0:W-:Y:S01]  /*4650*/  @P0 STG.E desc[UR36][R12.64+0x44], R65 ;  /* 0x000044410c000986 */ /* 0x0001e2000c101924 */
[----:B------:R-:W-:-:S13]  /*4660*/  ISETP.GT.AND P0, PT, R0, 0x8, P2 ;  /* 0x000000080000780c */ /* 0x000fda0001704270 */
[----:B0-----:R-:W-:Y:S05]  /*4670*/  @!P0 BRA `(.L_x_58) ;  /* 0x0000000000048947 */ /* 0x001fea0003800000 */
[----:B------:R0:W5:Y:S02]  /*4680*/  LDG.E.LTC128B R117, desc[UR36][R10.64+0x40] ;  /* 0x000040240a757981 */ /* 0x000164000c1e1920 */
.L_x_58:
[----:B------:R-:W-:Y:S05]  /*4690*/  BSYNC B1 ;  /* 0x0000000000017941 */ /* 0x000fea0003800000 */
.L_x_57:
[----:B-----5:R-:W-:Y:S01]  /*46a0*/  FMUL R59, R117, R90 ;  /* 0x0000005a753b7220 */ /* 0x020fe20000400000 */
[----:B------:R-:W-:Y:S03]  /*46b0*/  BSSY B1, `(.L_x_59) ;  /* 0x0000006000017945 */ /* 0x000fe60003800000 */
[----:B------:R-:W-:-:S05]  /*46c0*/  FFMA R59, R66, R88, R59 ;  /* 0x00000058423b7223 */ /* 0x000fca000000003b */
[----:B------:R0:W-:Y:S01]  /*46d0*/  @P0 STG.E desc[UR36][R16.64+0x40], R59 ;  /* 0x0000403b10000986 */ /* 0x0001e2000c101924 */
[----:B------:R-:W-:-:S13]  /*46e0*/  ISETP.GT.AND P0, PT, R0, 0x8, P1 ;  /* 0x000000080000780c */ /* 0x000fda0000f04270 */
[----:B0-----:R-:W-:Y:S05]  /*46f0*/  @!P0 BRA `(.L_x_60) ;  /* 0x0000000000048947 */ /* 0x001fea0003800000 */
[----:B------:R0:W5:Y:S02]  /*4700*/  LDG.E.LTC128B R117, desc[UR36][R10.64+0x44] ;  /* 0x000044240a757981 */ /* 0x000164000c1e1920 */
.L_x_60:
[----:B------:R-:W-:Y:S05]  /*4710*/  BSYNC B1 ;  /* 0x0000000000017941 */ /* 0x000fea0003800000 */
.L_x_59:
        /* <DEDUP_REMOVED lines=9> */
.L_x_62:
[----:B------:R-:W-:Y:S05]  /*47b0*/  BSYNC B1 ;  /* 0x0000000000017941 */ /* 0x000fea0003800000 */
.L_x_61:
        /* <DEDUP_REMOVED lines=9> */
.L_x_64:
[----:B------:R-:W-:Y:S05]  /*4850*/  BSYNC B1 ;  /* 0x0000000000017941 */ /* 0x000fea0003800000 */
.L_x_63:
[----:B-----5:R-:W-:Y:S01]  /*4860*/  FMUL R56, R117, R90 ;  /* 0x0000005a75387220 */ /* 0x020fe20000400000 */
[----:B------:R-:W-:Y:S03]  /*4870*/  BSSY B1, `(.L_x_65) ;  /* 0x0000006000017945 */ /* 0x000fe60003800000 */
[----:B------:R-:W-:-:S05]  /*4880*/  FFMA R69, R69, R88, R56 ;  /* 0x0000005845457223 */ /* 0x000fca0000000038 */
[----:B------:R0:W-:Y:S01]  /*4890*/  @P0 STG.E desc[UR36][R12.64+0x64], R69 ;  /* 0x000064450c000986 */ /* 0x0001e2000c101924 */
[----:B------:R-:W-:-:S13]  /*48a0*/  ISETP.GT.AND P0, PT, R0, 0x8, P2 ;  /* 0x000000080000780c */ /* 0x000fda0001704270 */
[----:B0-----:R-:W-:Y:S05]  /*48b0*/  @!P0 BRA `(.L_x_66) ;  /* 0x0000000000048947 */ /* 0x001fea0003800000 */
[----:B------:R0:W5:Y:S02]  /*48c0*/  LDG.E.LTC128B R117, desc[UR36][R10.64+0x60] ;  /* 0x000060240a757981 */ /* 0x000164000c1e1920 */
.L_x_66:
[----:B------:R-:W-:Y:S05]  /*48d0*/  BSYNC B1 ;  /* 0x0000000000017941 */ /* 0x000fea0003800000 */
.L_x_65:
[----:B-----5:R-:W-:Y:S01]  /*48e0*/  FMUL R59, R117, R90 ;  /* 0x0000005a753b7220 */ /* 0x020fe20000400000 */
[----:B------:R-:W-:Y:S03]  /*48f0*/  BSSY B1, `(.L_x_67) ;  /* 0x0000006000017945 */ /* 0x000fe60003800000 */
[----:B------:R-:W-:-:S05]  /*4900*/  FFMA R59, R70, R88, R59 ;  /* 0x00000058463b7223 */ /* 0x000fca000000003b */
[----:B------:R0:W-:Y:S01]  /*4910*/  @P0 STG.E desc[UR36][R16.64+0x60], R59 ;  /* 0x0000603b10000986 */ /* 0x0001e2000c101924 */
[----:B------:R-:W-:-:S13]  /*4920*/  ISETP.GT.AND P0, PT, R0, 0x8, P1 ;  /* 0x000000080000780c */ /* 0x000fda0000f04270 */
[----:B0-----:R-:W-:Y:S05]  /*4930*/  @!P0 BRA `(.L_x_68) ;  /* 0x0000000000048947 */ /* 0x001fea0003800000 */
[----:B------:R0:W5:Y:S02]  /*4940*/  LDG.E.LTC128B R117, desc[UR36][R10.64+0x64] ;  /* 0x000064240a757981 */ /* 0x000164000c1e1920 */
.L_x_68:
[----:B------:R-:W-:Y:S05]  /*4950*/  BSYNC B1 ;  /* 0x0000000000017941 */ /* 0x000fea0003800000 */
.L_x_67:
        /* <DEDUP_REMOVED lines=9> */
.L_x_70:
[----:B------:R-:W-:Y:S05]  /*49f0*/  BSYNC B1 ;  /* 0x0000000000017941 */ /* 0x000fea0003800000 */
.L_x_69:
        /* <DEDUP_REMOVED lines=9> */
.L_x_72:
[----:B------:R-:W-:Y:S05]  /*4a90*/  BSYNC B1 ;  /* 0x0000000000017941 */ /* 0x000fea0003800000 */
.L_x_71:
[----:B-----5:R-:W-:Y:S01]  /*4aa0*/  FMUL R56, R117, R90 ;  /* 0x0000005a75387220 */ /* 0x020fe20000400000 */
[----:B------:R-:W-:Y:S03]  /*4ab0*/  BSSY B1, `(.L_x_73) ;  /* 0x0000006000017945 */ /* 0x000fe60003800000 */
[----:B------:R-:W-:-:S05]  /*4ac0*/  FFMA R73, R73, R88, R56 ;  /* 0x0000005849497223 */ /* 0x000fca0000000038 */
[----:B------:R0:W-:Y:S01]  /*4ad0*/  @P0 STG.E desc[UR36][R12.64+0x84], R73 ;  /* 0x000084490c000986 */ /* 0x0001e2000c101924 */
[----:B------:R-:W-:-:S13]  /*4ae0*/  ISETP.GT.AND P0, PT, R0, 0x8, P2 ;  /* 0x000000080000780c */ /* 0x000fda0001704270 */
[----:B0-----:R-:W-:Y:S05]  /*4af0*/  @!P0 BRA `(.L_x_74) ;  /* 0x0000000000048947 */ /* 0x001fea0003800000 */
[----:B------:R0:W5:Y:S02]  /*4b00*/  LDG.E.LTC128B R117, desc[UR36][R10.64+0x80] ;  /* 0x000080240a757981 */ /* 0x000164000c1e1920 */
.L_x_74:
[----:B------:R-:W-:Y:S05]  /*4b10*/  BSYNC B1 ;  /* 0x0000000000017941 */ /* 0x000fea0003800000 */
.L_x_73:
[----:B-----5:R-:W-:Y:S01]  /*4b20*/  FMUL R59, R117, R90 ;  /* 0x0000005a753b7220 */ /* 0x020fe20000400000 */
[----:B------:R-:W-:Y:S03]  /*4b30*/  BSSY B1, `(.L_x_75) ;  /* 0x0000006000017945 */ /* 0x000fe60003800000 */
[----:B------:R-:W-:-:S05]  /*4b40*/  FFMA R59, R74, R88, R59 ;  /* 0x000000584a3b7223 */ /* 0x000fca000000003b */
[----:B------:R0:W-:Y:S01]  /*4b50*/  @P0 STG.E desc[UR36][R16.64+0x80], R59 ;  /* 0x0000803b10000986 */ /* 0x0001e2000c101924 */
[----:B------:R-:W-:-:S13]  /*4b60*/  ISETP.GT.AND P0, PT, R0, 0x8, P1 ;  /* 0x000000080000780c */ /* 0x000fda0000f04270 */
[----:B0-----:R-:W-:Y:S05]  /*4b70*/  @!P0 BRA `(.L_x_76) ;  /* 0x0000000000048947 */ /* 0x001fea0003800000 */
[----:B------:R0:W5:Y:S02]  /*4b80*/  LDG.E.LTC128B R117, desc[UR36][R10.64+0x84] ;  /* 0x000084240a757981 */ /* 0x000164000c1e1920 */
.L_x_76:
[----:B------:R-:W-:Y:S05]  /*4b90*/  BSYNC B1 ;  /* 0x0000000000017941 */ /* 0x000fea0003800000 */
.L_x_75:
        /* <DEDUP_REMOVED lines=9> */
.L_x_78:
[----:B------:R-:W-:Y:S05]  /*4c30*/  BSYNC B1 ;  /* 0x0000000000017941 */ /* 0x000fea0003800000 */
.L_x_77:
[----:B-----5:R-:W-:Y:S01]  /*4c40*/  FMUL R59, R117, R90 ;  /* 0x0000005a753b7220 */ /* 0x020fe20000400000 */
[----:B------:R-:W-:Y:S01]  /*4c50*/  ISETP.GT.AND P4, PT, R3, 0x29, PT ;  /* 0x000000290300780c */ /* 0x000fe20003f84270 */
[----:B------:R-:W-:Y:S02]  /*4c60*/  BSSY B1, `(.L_x_79) ;  /* 0x0000006000017945 */ /* 0x000fe40003800000 */
[----:B------:R-:W-:-:S05]  /*4c70*/  FFMA R59, R76, R88, R59 ;  /* 0x000000584c3b7223 */ /* 0x000fca000000003b */
[----:B------:R0:W-:Y:S01]  /*4c80*/  @P0 STG.E desc[UR36][R12.64+0xa0], R59 ;  /* 0x0000a03b0c000986 */ /* 0x0001e2000c101924 */
[----:B------:R-:W-:-:S13]  /*4c90*/  ISETP.GT.AND P0, PT, R0, RZ, P4 ;  /* 0x000000ff0000720c */ /* 0x000fda0002704270 */
[----:B0-----:R-:W-:Y:S05]  /*4ca0*/  @!P0 BRA `(.L_x_80) ;  /* 0x0000000000048947 */ /* 0x001fea0003800000 */
[----:B------:R0:W5:Y:S02]  /*4cb0*/  LDG.E.LTC128B R117, desc[UR36][R6.64+0xa4] ;  /* 0x0000a42406757981 */ /* 0x000164000c1e1920 */
.L_x_80:
[----:B------:R-:W-:Y:S05]  /*4cc0*/  BSYNC B1 ;  /* 0x0000000000017941 */ /* 0x000fea0003800000 */
.L_x_79:
[----:B-----5:R-:W-:Y:S01]  /*4cd0*/  FMUL R56, R117, R90 ;  /* 0x0000005a75387220 */ /* 0x020fe20000400000 */
[----:B------:R-:W-:Y:S03]  /*4ce0*/  BSSY B1, `(.L_x_81) ;  /* 0x0000006000017945 */ /* 0x000fe60003800000 */
[----:B------:R-:W-:-:S05]  /*4cf0*/  FFMA R77, R77, R88, R56 ;  /* 0x000000584d4d7223 */ /* 0x000fca0000000038 */
[----:B------:R0:W-:Y:S01]  /*4d00*/  @P0 STG.E desc[UR36][R12.64+0xa4], R77 ;  /* 0x0000a44d0c000986 */ /* 0x0001e2000c101924 */
[----:B------:R-:W-:-:S13]  /*4d10*/  ISETP.GT.AND P0, PT, R0, 0x8, P1 ;  /* 0x000000080000780c */ /* 0x000fda0000f04270 */
[----:B0-----:R-:W-:Y:S05]  /*4d20*/  @!P0 BRA `(.L_x_82) ;  /* 0x0000000000048947 */ /* 0x001fea0003800000 */
[----:B------:R0:W5:Y:S02]  /*4d30*/  LDG.E.LTC128B R117, desc[UR36][R10.64+0xa0] ;  /* 0x0000a0240a757981 */ /* 0x000164000c1e1920 */
.L_x_82:
[----:B------:R-:W-:Y:S05]  /*4d40*/  BSYNC B1 ;  /* 0x0000000000017941 */ /* 0x000fea0003800000 */
.L_x_81:
[----:B-----5:R-:W-:Y:S01]  /*4d50*/  FMUL R59, R117, R90 ;  /* 0x0000005a753b7220 */ /* 0x020fe20000400000 */
[----:B------:R-:W-:Y:S03]  /*4d60*/  BSSY B1, `(.L_x_83) ;  /* 0x0000006000017945 */ /* 0x000fe60003800000 */
[----:B------:R-:W-:-:S05]  /*4d70*/  FFMA R59, R78, R88, R59 ;  /* 0x000000584e3b7223 */ /* 0x000fca000000003b */
[----:B------:R0:W-:Y:S01]  /*4d80*/  @P0 STG.E desc[UR36][R16.64+0xa0], R59 ;  /* 0x0000a03b10000986 */ /* 0x0001e2000c101924 */
[----:B------:R-:W-:-:S13]  /*4d90*/  ISETP.GT.AND P0, PT, R0, 0x8, P4 ;  /* 0x000000080000780c */ /* 0x000fda0002704270 */
[----:B0-----:R-:W-:Y:S05]  /*4da0*/  @!P0 BRA `(.L_x_84) ;  /* 0x0000000000048947 */ /* 0x001fea0003800000 */
[----:B------:R0:W5:Y:S02]  /*4db0*/  LDG.E.LTC128B R117, desc[UR36][R10.64+0xa4] ;  /* 0x0000a4240a757981 */ /* 0x000164000c1e1920 */
.L_x_84:
[----:B------:R-:W-:Y:S05]  /*4dc0*/  BSYNC B1 ;  /* 0x0000000000017941 */ /* 0x000fea0003800000 */
.L_x_83:
        /* <DEDUP_REMOVED lines=8> */
.L_x_86:
[----:B------:R-:W-:Y:S05]  /*4e50*/  BSYNC B1 ;  /* 0x0000000000017941 */ /* 0x000fea0003800000 */
.L_x_85:
        /* <DEDUP_REMOVED lines=8> */
.L_x_88:
[----:B------:R-:W-:Y:S05]  /*4ee0*/  BSYNC B1 ;  /* 0x0000000000017941 */ /* 0x000fea0003800000 */
.L_x_87:
[----:B-----5:R-:W-:Y:S01]  /*4ef0*/  FMUL R56, R117, R90 ;  /* 0x0000005a75387220 */ /* 0x020fe20000400000 */
[----:B------:R-:W-:Y:S03]  /*4f00*/  BSSY B1, `(.L_x_89) ;  /* 0x0000006000017945 */ /* 0x000fe60003800000 */
[----:B------:R-:W-:-:S05]  /*4f10*/  FFMA R81, R81, R88, R56 ;  /* 0x0000005851517223 */ /* 0x000fca0000000038 */
[----:B------:R0:W-:Y:S01]  /*4f20*/  @P0 STG.E desc[UR36][R12.64+0xc4], R81 ;  /* 0x0000c4510c000986 */ /* 0x0001e2000c101924 */
[----:B------:R-:W-:-:S13]  /*4f30*/  ISETP.GT.AND P0, PT, R0, 0x8, P6 ;  /* 0x000000080000780c */ /* 0x000fda0003704270 */
[----:B0-----:R-:W-:Y:S05]  /*4f40*/  @!P0 BRA `(.L_x_90) ;  /* 0x0000000000048947 */ /* 0x001fea0003800000 */
[----:B------:R0:W5:Y:S02]  /*4f50*/  LDG.E.LTC128B R117, desc[UR36][R10.64+0xc0] ;  /* 0x0000c0240a757981 */ /* 0x000164000c1e1920 */
.L_x_90:
[----:B------:R-:W-:Y:S05]  /*4f60*/  BSYNC B1 ;  /* 0x0000000000017941 */ /* 0x000fea0003800000 */
.L_x_89:
[----:B-----5:R-:W-:Y:S01]  /*4f70*/  FMUL R59, R117, R90 ;  /* 0x0000005a753b7220 */ /* 0x020fe20000400000 */
[----:B------:R-:W-:Y:S03]  /*4f80*/  BSSY B1, `(.L_x_91) ;  /* 0x0000006000017945 */ /* 0x000fe60003800000 */
[----:B------:R-:W-:-:S05]  /*4f90*/  FFMA R59, R82, R88, R59 ;  /* 0x00000058523b7223 */ /* 0x000fca000000003b */
[----:B------:R0:W-:Y:S01]  /*4fa0*/  @P0 STG.E desc[UR36][R16.64+0xc0], R59 ;  /* 0x0000c03b10000986 */ /* 0x0001e2000c101924 */
[----:B------:R-:W-:-:S13]  /*4fb0*/  ISETP.GT.AND P0, PT, R0, 0x8, P2 ;  /* 0x000000080000780c */ /* 0x000fda0001704270 */
[----:B0-----:R-:W-:Y:S05]  /*4fc0*/  @!P0 BRA `(.L_x_92) ;  /* 0x0000000000048947 */ /* 0x001fea0003800000 */
[----:B------:R0:W5:Y:S02]  /*4fd0*/  LDG.E.LTC128B R117, desc[UR36][R10.64+0xc4] ;  /* 0x0000c4240a757981 */ /* 0x000164000c1e1920 */
.L_x_92:
[----:B------:R-:W-:Y:S05]  /*4fe0*/  BSYNC B1 ;  /* 0x0000000000017941 */ /* 0x000fea0003800000 */
.L_x_91:
        /* <DEDUP_REMOVED lines=8> */
.L_x_94:
[----:B------:R-:W-:Y:S05]  /*5070*/  BSYNC B1 ;  /* 0x0000000000017941 */ /* 0x000fea0003800000 */
.L_x_93:
[----:B-----5:R-:W-:Y:S01]  /*5080*/  FMUL R59, R117, R90 ;  /* 0x0000005a753b7220 */ /* 0x020fe20000400000 */
[----:B------:R-:W-:Y:S03]  /*5090*/  BSSY B1, `(.L_x_95) ;  /* 0x000000d000017945 */ /* 0x000fe60003800000 */
[----:B------:R-:W-:-:S05]  /*50a0*/  FFMA R65, R84, R88, R59 ;  /* 0x0000005854417223 */ /* 0x000fca000000003b */
[----:B------:R0:W-:Y:S01]  /*50b0*/  @P0 STG.E desc[UR36][R12.64+0xe0], R65 ;  /* 0x0000e0410c000986 */ /* 0x0001e2000c101924 */
[----:B------:R-:W-:-:S05]  /*50c0*/  IADD3 R58, P0, R103, R16, RZ ;  /* 0x00000010673a7210 */ /* 0x000fca0007f1e0ff */
[----:B------:R-:W-:Y:S01]  /*50d0*/  IMAD.X R59, R57, 0x1, R17, P0 ;  /* 0x00000001393b7824 */ /* 0x000fe200000e0611 */
[----:B------:R-:W-:-:S05]  /*50e0*/  IADD3 R60, P0, R103, R16, RZ ;  /* 0x00000010673c7210 */ /* 0x000fca0007f1e0ff */
[----:B------:R-:W-:Y:S01]  /*50f0*/  IMAD.X R61, R57, 0x1, R17, P0 ;  /* 0x00000001393d7824 */ /* 0x000fe200000e0611 */
[----:B------:R-:W-:-:S05]  /*5100*/  IADD3 R56, P0, R103, R12, RZ ;  /* 0x0000000c67387210 */ /* 0x000fca0007f1e0ff */
[----:B------:R-:W-:Y:S01]  /*5110*/  IMAD.X R57, R57, 0x1, R13, P0 ;  /* 0x0000000139397824 */ /* 0x000fe200000e060d */
[----:B------:R-:W-:-:S04]  /*5120*/  ISETP.GT.AND P0, PT, R3, 0x39, PT ;  /* 0x000000390300780c */ /* 0x000fc80003f04270 */
[----:B------:R-:W-:-:S13]  /*5130*/  ISETP.GT.AND P3, PT, R0, RZ, P0 ;  /* 0x000000ff0000720c */ /* 0x000fda0000764270 */
[----:B0-----:R-:W-:Y:S05]  /*5140*/  @!P3 BRA `(.L_x_96) ;  /* 0x000000000004b947 */ /* 0x001fea0003800000 */
[----:B------:R0:W5:Y:S02]  /*5150*/  LDG.E.LTC128B R117, desc[UR36][R6.64+0xe4] ;  /* 0x0000e42406757981 */ /* 0x000164000c1e1920 */
.L_x_96:
[----:B------:R-:W-:Y:S05]  /*5160*/  BSYNC B1 ;  /* 0x0000000000017941 */ /* 0x000fea0003800000 */
.L_x_95:
[----:B01-345:R-:W-:Y:S01]  /*5170*/  FMUL R6, R117, R90 ;  /* 0x0000005a75067220 */ /* 0x03bfe20000400000 */
[----:B------:R-:W-:Y:S03]  /*5180*/  BSSY B1, `(.L_x_97) ;  /* 0x0000006000017945 */ /* 0x000fe60003800000 */
[----:B------:R-:W-:-:S05]  /*5190*/  FFMA R85, R85, R88, R6 ;  /* 0x0000005855557223 */ /* 0x000fca0000000006 */
[----:B------:R0:W-:Y:S01]  /*51a0*/  @P3 STG.E desc[UR36][R12.64+0xe4], R85 ;  /* 0x0000e4550c003986 */ /* 0x0001e2000c101924 */
[----:B------:R-:W-:-:S13]  /*51b0*/  ISETP.GT.AND P3, PT, R0, 0x8, P1 ;  /* 0x000000080000780c */ /* 0x000fda0000f64270 */
[----:B0-----:R-:W-:Y:S05]  /*51c0*/  @!P3 BRA `(.L_x_98) ;  /* 0x000000000004b947 */ /* 0x001fea0003800000 */
[----:B------:R0:W5:Y:S02]  /*51d0*/  LDG.E.LTC128B R117, desc[UR36][R10.64+0xe0] ;  /* 0x0000e0240a757981 */ /* 0x000164000c1e1920 */
.L_x_98:
[----:B------:R-:W-:Y:S05]  /*51e0*/  BSYNC B1 ;  /* 0x0000000000017941 */ /* 0x000fea0003800000 */
.L_x_97:
[----:B-----5:R-:W-:Y:S01]  /*51f0*/  FMUL R3, R117, R90 ;  /* 0x0000005a75037220 */ /* 0x020fe20000400000 */
[----:B------:R-:W-:Y:S03]  /*5200*/  BSSY B1, `(.L_x_99) ;  /* 0x0000006000017945 */ /* 0x000fe60003800000 */
[----:B------:R-:W-:-:S05]  /*5210*/  FFMA R3, R86, R88, R3 ;  /* 0x0000005856037223 */ /* 0x000fca0000000003 */
[----:B------:R1:W-:Y:S01]  /*5220*/  @P3 STG.E desc[UR36][R16.64+0xe0], R3 ;  /* 0x0000e00310003986 */ /* 0x0003e2000c101924 */
[----:B------:R-:W-:-:S13]  /*5230*/  ISETP.GT.AND P3, PT, R0, 0x8, P0 ;  /* 0x000000080000780c */ /* 0x000fda0000764270 */
[----:B-1----:R-:W-:Y:S05]  /*5240*/  @!P3 BRA `(.L_x_100) ;  /* 0x000000000004b947 */ /* 0x002fea0003800000 */
[----:B------:R1:W5:Y:S02]  /*5250*/  LDG.E.LTC128B R117, desc[UR36][R10.64+0xe4] ;  /* 0x0000e4240a757981 */ /* 0x000364000c1e1920 */
.L_x_100:
[----:B------:R-:W-:Y:S05]  /*5260*/  BSYNC B1 ;  /* 0x0000000000017941 */ /* 0x000fea0003800000 */
.L_x_99:
[----:B-----5:R-:W-:-:S04]  /*5270*/  FMUL R6, R117, R90 ;  /* 0x0000005a75067220 */ /* 0x020fc80000400000 */
[----:B------:R-:W-:-:S05]  /*5280*/  FFMA R87, R87, R88, R6 ;  /* 0x0000005857577223 */ /* 0x000fca0000000006 */
[----:B------:R3:W-:Y:S01]  /*5290*/  @P3 STG.E desc[UR36][R16.64+0xe4], R87 ;  /* 0x0000e45710003986 */ /* 0x0007e2000c101924 */
[----:B------:R-:W-:-:S13]  /*52a0*/  ISETP.GT.AND P3, PT, R0, 0x80, P5 ;  /* 0x000000800000780c */ /* 0x000fda0002f64270 */
[----:B------:R-:W4:Y:S01]  /*52b0*/  @P3 LDG.E.LTC128B R117, desc[UR36][R20.64] ;  /* 0x0000002414753981 */ /* 0x000f22000c1e1920 */
[----:B------:R-:W-:Y:S01]  /*52c0*/  BSSY B1, `(.L_x_101) ;  /* 0x0000008000017945 */ /* 0x000fe20003800000 */
[----:B----4-:R-:W-:-:S04]  /*52d0*/  FMUL R3, R117, R90 ;  /* 0x0000005a75037220 */ /* 0x010fc80000400000 */
[----:B------:R-:W-:-:S05]  /*52e0*/  FFMA R3, R24, R88, R3 ;  /* 0x0000005818037223 */ /* 0x000fca0000000003 */
[----:B------:R3:W-:Y:S01]  /*52f0*/  @P3 STG.E desc[UR36][R56.64], R3 ;  /* 0x0000000338003986 */ /* 0x0007e2000c101924 */
[----:B------:R-:W-:-:S04]  /*5300*/  ISETP.NE.AND P3, PT, R116, RZ, PT ;  /* 0x000000ff7400720c */ /* 0x000fc80003f65270 */
[----:B------:R-:W-:-:S13]  /*5310*/  ISETP.GT.AND P3, PT, R0, 0x80, P3 ;  /* 0x000000800000780c */ /* 0x000fda0001f64270 */
[----:B---3--:R-:W-:Y:S05]  /*5320*/  @!P3 BRA `(.L_x_102) ;  /* 0x000000000004b947 */ /* 0x008fea0003800000 */
[----:B------:R3:W5:Y:S02]  /*5330*/  LDG.E.LTC128B R117, desc[UR36][R8.64+0x4] ;  /* 0x0000042408757981 */ /* 0x000764000c1e1920 */
.L_x_102:
[----:B------:R-:W-:Y:S05]  /*5340*/  BSYNC B1 ;  /* 0x0000000000017941 */ /* 0x000fea0003800000 */
.L_x_101:
[----:B-----5:R-:W-:Y:S01]  /*5350*/  FMUL R6, R117, R90 ;  /* 0x0000005a75067220 */ /* 0x020fe20000400000 */
[----:B------:R-:W-:Y:S01]  /*5360*/  @P3 IMAD.MOV.U32 R7, RZ, RZ, R57 ;  /* 0x000000ffff073224 */ /* 0x000fe200078e0039 */
[----:B------:R-:W-:Y:S01]  /*5370*/  ISETP.GT.AND P5, PT, R0, 0x88, P5 ;  /* 0x000000880000780c */ /* 0x000fe20002fa4270 */
[----:B------:R-:W-:Y:S01]  /*5380*/  BSSY B1, `(.L_x_103) ;  /* 0x0000006000017945 */ /* 0x000fe20003800000 */
[----:B------:R-:W-:Y:S01]  /*5390*/  FFMA R25, R25, R88, R6 ;  /* 0x0000005819197223 */ /* 0x000fe20000000006 */
[----:B------:R-:W-:-:S05]  /*53a0*/  @P3 IMAD.MOV.U32 R6, RZ, RZ, R56 ;  /* 0x000000ffff063224 */ /* 0x000fca00078e0038 */
[----:B------:R4:W-:Y:S05]  /*53b0*/  @P3 STG.E desc[UR36][R6.64+0x4], R25 ;  /* 0x0000041906003986 */ /* 0x0009ea000c101924 */
[----:B------:R-:W-:Y:S05]  /*53c0*/  @!P5 BRA `(.L_x_104) ;  /* 0x000000000004d947 */ /* 0x000fea0003800000 */
[----:B------:R0:W5:Y:S02]  /*53d0*/  LDG.E.LTC128B R117, desc[UR36][R18.64] ;  /* 0x0000002412757981 */ /* 0x000164000c1e1920 */
.L_x_104:
[----:B------:R-:W-:Y:S05]  /*53e0*/  BSYNC B1 ;  /* 0x0000000000017941 */ /* 0x000fea0003800000 */
.L_x_103:
[----:B-----5:R-:W-:Y:S01]  /*53f0*/  FMUL R3, R117, R90 ;  /* 0x0000005a75037220 */ /* 0x020fe20000400000 */
[----:B------:R-:W-:Y:S01]  /*5400*/  ISETP.NE.AND P3, PT, R116, RZ, PT ;  /* 0x000000ff7400720c */ /* 0x000fe20003f65270 */
[----:B------:R-:W-:Y:S02]  /*5410*/  BSSY B1, `(.L_x_105) ;  /* 0x0000006000017945 */ /* 0x000fe40003800000 */
[----:B------:R-:W-:Y:S01]  /*5420*/  FFMA R3, R26, R88, R3 ;  /* 0x000000581a037223 */ /* 0x000fe20000000003 */
[----:B------:R-:W-:-:S04]  /*5430*/  ISETP.GT.AND P3, PT, R0, 0x88, P3 ;  /* 0x000000880000780c */ /* 0x000fc80001f64270 */
[----:B------:R0:W-:Y:S09]  /*5440*/  @P5 STG.E desc[UR36][R58.64], R3 ;  /* 0x000000033a005986 */ /* 0x0001f2000c101924 */
[----:B------:R-:W-:Y:S05]  /*5450*/  @!P3 BRA `(.L_x_106) ;  /* 0x000000000004b947 */ /* 0x000fea0003800000 */
[----:B------:R0:W5:Y:S02]  /*5460*/  LDG.E.LTC128B R117, desc[UR36][R14.64+0x4] ;  /* 0x000004240e757981 */ /* 0x000164000c1e1920 */
.L_x_106:
[----:B------:R-:W-:Y:S05]  /*5470*/  BSYNC B1 ;  /* 0x0000000000017941 */ /* 0x000fea0003800000 */
.L_x_105:
[----:B----45:R-:W-:Y:S01]  /*5480*/  FMUL R6, R117, R90 ;  /* 0x0000005a75067220 */ /* 0x030fe20000400000 */
[----:B------:R-:W-:Y:S01]  /*5490*/  ISETP.NE.AND P5, PT, R114, RZ, PT ;  /* 0x000000ff7200720c */ /* 0x000fe20003fa5270 */
[----:B------:R-:W-:Y:S02]  /*54a0*/  BSSY B1, `(.L_x_107) ;  /* 0x0000006000017945 */ /* 0x000fe40003800000 */
[----:B------:R-:W-:-:S05]  /*54b0*/  FFMA R27, R27, R88, R6 ;  /* 0x000000581b1b7223 */ /* 0x000fca0000000006 */
[----:B------:R4:W-:Y:S01]  /*54c0*/  @P3 STG.E desc[UR36][R60.64+0x4], R27 ;  /* 0x0000041b3c003986 */ /* 0x0009e2000c101924 */
[----:B------:R-:W-:-:S13]  /*54d0*/  ISETP.GT.AND P3, PT, R0, 0x80, P5 ;  /* 0x000000800000780c */ /* 0x000fda0002f64270 */
[----:B----4-:R-:W-:Y:S05]  /*54e0*/  @!P3 BRA `(.L_x_108) ;  /* 0x000000000004b947 */ /* 0x010fea0003800000 */
[----:B------:R4:W5:Y:S02]  /*54f0*/  LDG.E.LTC128B R117, desc[UR36][R8.64+0x20] ;  /* 0x0000202408757981 */ /* 0x000964000c1e1920 */
.L_x_108:
[----:B------:R-:W-:Y:S05]  /*5500*/  BSYNC B1 ;  /* 0x0000000000017941 */ /* 0x000fea0003800000 */
.L_x_107:
[----:B0----5:R-:W-:Y:S01]  /*5510*/  FMUL R3, R117, R90 ;  /* 0x0000005a75037220 */ /* 0x021fe20000400000 */
[----:B------:R-:W-:Y:S01]  /*5520*/  @P3 IMAD.MOV.U32 R6, RZ, RZ, R56 ;  /* 0x000000ffff063224 */ /* 0x000fe200078e0038 */
[----:B------:R-:W-:Y:S01]  /*5530*/  ISETP.NE.AND P5, PT, R115, RZ, PT ;  /* 0x000000ff7300720c */ /* 0x000fe20003fa5270 */
[----:B------:R-:W-:Y:S02]  /*5540*/  @P3 IMAD.MOV.U32 R7, RZ, RZ, R57 ;  /* 0x000000ffff073224 */ /* 0x000fe400078e0039 */
[----:B------:R-:W-:Y:S01]  /*5550*/  FFMA R3, R28, R88, R3 ;  /* 0x000000581c037223 */ /* 0x000fe20000000003 */
[----:B------:R-:W-:Y:S04]  /*5560*/  BSSY B1, `(.L_x_109) ;  /* 0x0000005000017945 */ /* 0x000fe80003800000 */
[----:B------:R0:W-:Y:S01]  /*5570*/  @P3 STG.E desc[UR36][R6.64+0x20], R3 ;  /* 0x0000200306003986 */ /* 0x0001e2000c101924 */
[----:B------:R-:W-:-:S13]  /*5580*/  ISETP.GT.AND P3, PT, R0, 0x80, P5 ;  /* 0x000000800000780c */ /* 0x000fda0002f64270 */
[----:B0-----:R-:W-:Y:S05]  /*5590*/  @!P3 BRA `(.L_x_110) ;  /* 0x000000000004b947 */ /* 0x001fea0003800000 */
[----:B------:R0:W5:Y:S02]  /*55a0*/  LDG.E.LTC128B R117, desc[UR36][R8.64+0x24] ;  /* 0x0000242408757981 */ /* 0x000164000c1e1920 */
.L_x_110:
[----:B------:R-:W-:Y:S05]  /*55b0*/  BSYNC B1 ;  /* 0x0000000000017941 */ /* 0x000fea0003800000 */
.L_x_109:
[----:B-----5:R-:W-:Y:S01]  /*55c0*/  FMUL R6, R117, R90 ;  /* 0x0000005a75067220 */ /* 0x020fe20000400000 */
[----:B------:R-:W-:Y:S01]  /*55d0*/  @P3 IMAD.MOV.U32 R7, RZ, RZ, R57 ;  /* 0x000000ffff073224 */ /* 0x000fe200078e0039 */
[----:B------:R-:W-:Y:S02]  /*55e0*/  BSSY B1, `(.L_x_111) ;  /* 0x0000008000017945 */ /* 0x000fe40003800000 */
[----:B------:R-:W-:Y:S01]  /*55f0*/  FFMA R29, R29, R88, R6 ;  /* 0x000000581d1d7223 */ /* 0x000fe20000000006 */
[----:B------:R-:W-:-:S05]  /*5600*/  @P3 IMAD.MOV.U32 R6, RZ, RZ, R56 ;  /* 0x000000ffff063224 */ /* 0x000fca00078e0038 */
[----:B------:R0:W-:Y:S01]  /*5610*/  @P3 STG.E desc[UR36][R6.64+0x24], R29 ;  /* 0x0000241d06003986 */ /* 0x0001e2000c101924 */
[----:B------:R-:W-:-:S04]  /*5620*/  ISETP.NE.AND P3, PT, R114, RZ, PT ;  /* 0x000000ff7200720c */ /* 0x000fc80003f65270 */
[----:B------:R-:W-:-:S13]  /*5630*/  ISETP.GT.AND P3, PT, R0, 0x88, P3 ;  /* 0x000000880000780c */ /* 0x000fda0001f64270 */
[----:B0-----:R-:W-:Y:S05]  /*5640*/  @!P3 BRA `(.L_x_112) ;  /* 0x000000000004b947 */ /* 0x001fea0003800000 */
[----:B------:R0:W5:Y:S02]  /*5650*/  LDG.E.LTC128B R117, desc[UR36][R14.64+0x20] ;  /* 0x000020240e757981 */ /* 0x000164000c1e1920 */
.L_x_112:
[----:B------:R-:W-:Y:S05]  /*5660*/  BSYNC B1 ;  /* 0x0000000000017941 */ /* 0x000fea0003800000 */
.L_x_111:
[----:B-----5:R-:W-:Y:S01]  /*5670*/  FMUL R3, R117, R90 ;  /* 0x0000005a75037220 */ /* 0x020fe20000400000 */
[----:B------:R-:W-:Y:S03]  /*5680*/  BSSY B1, `(.L_x_113) ;  /* 0x0000006000017945 */ /* 0x000fe60003800000 */
[----:B------:R-:W-:-:S05]  /*5690*/  FFMA R3, R30, R88, R3 ;  /* 0x000000581e037223 */ /* 0x000fca0000000003 */
[----:B------:R0:W-:Y:S01]  /*56a0*/  @P3 STG.E desc[UR36][R4.64+0x20], R3 ;  /* 0x0000200304003986 */ /* 0x0001e2000c101924 */
[----:B------:R-:W-:-:S13]  /*56b0*/  ISETP.GT.AND P3, PT, R0, 0x88, P5 ;  /* 0x000000880000780c */ /* 0x000fda0002f64270 */
[----:B0-----:R-:W-:Y:S05]  /*56c0*/  @!P3 BRA `(.L_x_114) ;  /* 0x000000000004b947 */ /* 0x001fea0003800000 */
[----:B------:R0:W5:Y:S02]  /*56d0*/  LDG.E.LTC128B R117, desc[UR36][R14.64+0x24] ;  /* 0x000024240e757981 */ /* 0x000164000c1e1920 */
.L_x_114:
[----:B------:R-:W-:Y:S05]  /*56e0*/  BSYNC B1 ;  /* 0x0000000000017941 */ /* 0x000fea0003800000 */
.L_x_113:
[----:B-----5:R-:W-:Y:S01]  /*56f0*/  FMUL R6, R117, R90 ;  /* 0x0000005a75067220 */ /* 0x020fe20000400000 */
[----:B------:R-:W-:Y:S01]  /*5700*/  ISETP.NE.AND P5, PT, R62, RZ, PT ;  /* 0x000000ff3e00720c */ /* 0x000fe20003fa5270 */
[----:B------:R-:W-:Y:S02]  /*5710*/  BSSY B1, `(.L_x_115) ;  /* 0x0000006000017945 */ /* 0x000fe40003800000 */
[----:B------:R-:W-:-:S05]  /*5720*/  FFMA R31, R31, R88, R6 ;  /* 0x000000581f1f7223 */ /* 0x000fca0000000006 */
[----:B------:R0:W-:Y:S01]  /*5730*/  @P3 STG.E desc[UR36][R4.64+0x24], R31 ;  /* 0x0000241f04003986 */ /* 0x0001e2000c101924 */
[----:B------:R-:W-:-:S13]  /*5740*/  ISETP.GT.AND P3, PT, R0, 0x80, P5 ;  /* 0x000000800000780c */ /* 0x000fda0002f64270 */
[----:B0-----:R-:W-:Y:S05]  /*5750*/  @!P3 BRA `(.L_x_116) ;  /* 0x000000000004b947 */ /* 0x001fea0003800000 */
[----:B------:R0:W5:Y:S02]  /*5760*/  LDG.E.LTC128B R117, desc[UR36][R8.64+0x40] ;  /* 0x0000402408757981 */ /* 0x000164000c1e1920 */
.L_x_116:
[----:B------:R-:W-:Y:S05]  /*5770*/  BSYNC B1 ;  /* 0x0000000000017941 */ /* 0x000fea0003800000 */
.L_x_115:
[----:B-----5:R-:W-:Y:S01]  /*5780*/  FMUL R3, R117, R90 ;  /* 0x0000005a75037220 */ /* 0x020fe20000400000 */
[----:B------:R-:W-:Y:S01]  /*5790*/  @P3 IMAD.MOV.U32 R6, RZ, RZ, R56 ;  /* 0x000000ffff063224 */ /* 0x000fe200078e0038 */
[----:B------:R-:W-:Y:S01]  /*57a0*/  @P3 MOV R7, R57 ;  /* 0x0000003900073202 */ /* 0x000fe20000000f00 */
[----:B------:R-:W-:Y:S01]  /*57b0*/  BSSY B1, `(.L_x_117) ;  /* 0x0000007000017945 */ /* 0x000fe20003800000 */
[----:B------:R-:W-:Y:S01]  /*57c0*/  FFMA R3, R32, R88, R3 ;  /* 0x0000005820037223 */ /* 0x000fe20000000003 */
[----:B------:R-:W-:-:S04]  /*57d0*/  ISETP.NE.AND P5, PT, R104, RZ, PT ;  /* 0x000000ff6800720c */ /* 0x000fc80003fa5270 */
[----:B------:R0:W-:Y:S01]  /*57e0*/  @P3 STG.E desc[UR36][R6.64+0x40], R3 ;  /* 0x0000400306003986 */ /* 0x0001e2000c101924 */
[----:B------:R-:W-:-:S13]  /*57f0*/  ISETP.GT.AND P3, PT, R0, 0x80, P5 ;  /* 0x000000800000780c */ /* 0x000fda0002f64270 */
[----:B0-----:R-:W-:Y:S05]  /*5800*/  @!P3 BRA `(.L_x_118) ;  /* 0x000000000004b947 */ /* 0x001fea0003800000 */
[----:B------:R0:W5:Y:S02]  /*5810*/  LDG.E.LTC128B R117, desc[UR36][R8.64+0x44] ;  /* 0x0000442408757981 */ /* 0x000164000c1e1920 */
.L_x_118:
[----:B------:R-:W-:Y:S05]  /*5820*/  BSYNC B1 ;  /* 0x0000000000017941 */ /* 0x000fea0003800000 */
.L_x_117:
        /* <DEDUP_REMOVED lines=10> */
.L_x_120:
[----:B------:R-:W-:Y:S05]  /*58d0*/  BSYNC B1 ;  /* 0x0000000000017941 */ /* 0x000fea0003800000 */
.L_x_119:
[----:B-----5:R-:W-:Y:S01]  /*58e0*/  FMUL R3, R117, R90 ;  /* 0x0000005a75037220 */ /* 0x020fe20000400000 */
[----:B------:R-:W-:Y:S03]  /*58f0*/  BSSY B1, `(.L_x_121) ;  /* 0x0000006000017945 */ /* 0x000fe60003800000 */
[----:B------:R-:W-:-:S05]  /*5900*/  FFMA R3, R34, R88, R3 ;  /* 0x0000005822037223 */ /* 0x000fca0000000003 */
[----:B------:R0:W-:Y:S01]  /*5910*/  @P3 STG.E desc[UR36][R4.64+0x40], R3 ;  /* 0x0000400304003986 */ /* 0x0001e2000c101924 */
[----:B------:R-:W-:-:S13]  /*5920*/  ISETP.GT.AND P3, PT, R0, 0x88, P5 ;  /* 0x000000880000780c */ /* 0x000fda0002f64270 */
[----:B0-----:R-:W-:Y:S05]  /*5930*/  @!P3 BRA `(.L_x_122) ;  /* 0x000000000004b947 */ /* 0x001fea0003800000 */
[----:B------:R0:W5:Y:S02]  /*5940*/  LDG.E.LTC128B R117, desc[UR36][R14.64+0x44] ;  /* 0x000044240e757981 */ /* 0x000164000c1e1920 */
.L_x_122:
[----:B------:R-:W-:Y:S05]  /*5950*/  BSYNC B1 ;  /* 0x0000000000017941 */ /* 0x000fea0003800000 */
.L_x_121:
        /* <DEDUP_REMOVED lines=8> */
.L_x_124:
[----:B------:R-:W-:Y:S05]  /*59e0*/  BSYNC B1 ;  /* 0x0000000000017941 */ /* 0x000fea0003800000 */
.L_x_123:
[----:B-----5:R-:W-:Y:S01]  /*59f0*/  FMUL R3, R117, R90 ;  /* 0x0000005a75037220 */ /* 0x020fe20000400000 */
        /* <DEDUP_REMOVED lines=9> */
.L_x_126:
[----:B------:R-:W-:Y:S05]  /*5a90*/  BSYNC B1 ;  /* 0x0000000000017941 */ /* 0x000fea0003800000 */
.L_x_125:
        /* <DEDUP_REMOVED lines=10> */
.L_x_128:
[----:B------:R-:W-:Y:S05]  /*5b40*/  BSYNC B1 ;  /* 0x0000000000017941 */ /* 0x000fea0003800000 */
.L_x_127:
[----:B-----5:R-:W-:Y:S01]  /*5b50*/  FMUL R3, R117, R90 ;  /* 0x0000005a75037220 */ /* 0x020fe20000400000 */
[----:B------:R-:W-:Y:S03]  /*5b60*/  BSSY B1, `(.L_x_129) ;  /* 0x0000006000017945 */ /* 0x000fe60003800000 */
[----:B------:R-:W-:-:S05]  /*5b70*/  FFMA R3, R38, R88, R3 ;  /* 0x0000005826037223 */ /* 0x000fca0000000003 */
[----:B------:R0:W-:Y:S01]  /*5b80*/  @P3 STG.E desc[UR36][R4.64+0x60], R3 ;  /* 0x0000600304003986 */ /* 0x0001e2000c101924 */
[----:B------:R-:W-:-:S13]  /*5b90*/  ISETP.GT.AND P3, PT, R0, 0x88, P5 ;  /* 0x000000880000780c */ /* 0x000fda0002f64270 */
[----:B0-----:R-:W-:Y:S05]  /*5ba0*/  @!P3 BRA `(.L_x_130) ;  /* 0x000000000004b947 */ /* 0x001fea0003800000 */
[----:B------:R0:W5:Y:S02]  /*5bb0*/  LDG.E.LTC128B R117, desc[UR36][R14.64+0x64] ;  /* 0x000064240e757981 */ /* 0x000164000c1e1920 */
.L_x_130:
[----:B------:R-:W-:Y:S05]  /*5bc0*/  BSYNC B1 ;  /* 0x0000000000017941 */ /* 0x000fea0003800000 */
.L_x_129:
        /* <DEDUP_REMOVED lines=8> */
.L_x_132:
[----:B------:R-:W-:Y:S05]  /*5c50*/  BSYNC B1 ;  /* 0x0000000000017941 */ /* 0x000fea0003800000 */
.L_x_131:
        /* <DEDUP_REMOVED lines=10> */
.L_x_134:
[----:B------:R-:W-:Y:S05]  /*5d00*/  BSYNC B1 ;  /* 0x0000000000017941 */ /* 0x000fea0003800000 */
.L_x_133:
        /* <DEDUP_REMOVED lines=10> */
.L_x_136:
[----:B------:R-:W-:Y:S05]  /*5db0*/  BSYNC B1 ;  /* 0x0000000000017941 */ /* 0x000fea0003800000 */
.L_x_135:
[----:B-----5:R-:W-:Y:S01]  /*5dc0*/  FMUL R3, R117, R90 ;  /* 0x0000005a75037220 */ /* 0x020fe20000400000 */
[----:B------:R-:W-:Y:S03]  /*5dd0*/  BSSY B1, `(.L_x_137) ;  /* 0x0000006000017945 */ /* 0x000fe60003800000 */
[----:B------:R-:W-:-:S05]  /*5de0*/  FFMA R3, R42, R88, R3 ;  /* 0x000000582a037223 */ /* 0x000fca0000000003 */
[----:B------:R0:W-:Y:S01]  /*5df0*/  @P3 STG.E desc[UR36][R4.64+0x80], R3 ;  /* 0x0000800304003986 */ /* 0x0001e2000c101924 */
[----:B------:R-:W-:-:S13]  /*5e00*/  ISETP.GT.AND P3, PT, R0, 0x88, P5 ;  /* 0x000000880000780c */ /* 0x000fda0002f64270 */
[----:B0-----:R-:W-:Y:S05]  /*5e10*/  @!P3 BRA `(.L_x_138) ;  /* 0x000000000004b947 */ /* 0x001fea0003800000 */
[----:B------:R0:W5:Y:S02]  /*5e20*/  LDG.E.LTC128B R117, desc[UR36][R14.64+0x84] ;  /* 0x000084240e757981 */ /* 0x000164000c1e1920 */
.L_x_138:
[----:B------:R-:W-:Y:S05]  /*5e30*/  BSYNC B1 ;  /* 0x0000000000017941 */ /* 0x000fea0003800000 */
.L_x_137:
        /* <DEDUP_REMOVED lines=8> */
.L_x_140:
[----:B------:R-:W-:Y:S05]  /*5ec0*/  BSYNC B1 ;  /* 0x0000000000017941 */ /* 0x000fea0003800000 */
.L_x_139:
[----:B-----5:R-:W-:Y:S01]  /*5ed0*/  FMUL R3, R117, R90 ;  /* 0x0000005a75037220 */ /* 0x020fe20000400000 */
[----:B------:R-:W-:Y:S01]  /*5ee0*/  @P3 MOV R6, R56 ;  /* 0x0000003800063202 */ /* 0x000fe20000000f00 */
[----:B------:R-:W-:Y:S01]  /*5ef0*/  @P3 IMAD.MOV.U32 R7, RZ, RZ, R57 ;  /* 0x000000ffff073224 */ /* 0x000fe200078e0039 */
[----:B------:R-:W-:Y:S01]  /*5f00*/  BSSY B1, `(.L_x_141) ;  /* 0x0000006000017945 */ /* 0x000fe20003800000 */
[----:B------:R-:W-:-:S05]  /*5f10*/  FFMA R3, R44, R88, R3 ;  /* 0x000000582c037223 */ /* 0x000fca0000000003 */
[----:B------:R0:W-:Y:S01]  /*5f20*/  @P3 STG.E desc[UR36][R6.64+0xa0], R3 ;  /* 0x0000a00306003986 */ /* 0x0001e2000c101924 */
[----:B------:R-:W-:-:S13]  /*5f30*/  ISETP.GT.AND P3, PT, R0, 0x80, P4 ;  /* 0x000000800000780c */ /* 0x000fda0002764270 */
[----:B0-----:R-:W-:Y:S05]  /*5f40*/  @!P3 BRA `(.L_x_142) ;  /* 0x000000000004b947 */ /* 0x001fea0003800000 */
[----:B------:R0:W5:Y:S02]  /*5f50*/  LDG.E.LTC128B R117, desc[UR36][R8.64+0xa4] ;  /* 0x0000a42408757981 */ /* 0x000164000c1e1920 */
.L_x_142:
[----:B------:R-:W-:Y:S05]  /*5f60*/  BSYNC B1 ;  /* 0x0000000000017941 */ /* 0x000fea0003800000 */
.L_x_141:
[----:B-----5:R-:W-:Y:S01]  /*5f70*/  FMUL R6, R117, R90 ;  /* 0x0000005a75067220 */ /* 0x020fe20000400000 */
[----:B------:R-:W-:Y:S01]  /*5f80*/  @P3 IMAD.MOV.U32 R7, RZ, RZ, R57 ;  /* 0x000000ffff073224 */ /* 0x000fe200078e0039 */
[----:B------:R-:W-:Y:S02]  /*5f90*/  BSSY B1, `(.L_x_143) ;  /* 0x0000007000017945 */ /* 0x000fe40003800000 */
[----:B------:R-:W-:Y:S01]  /*5fa0*/  FFMA R45, R45, R88, R6 ;  /* 0x000000582d2d7223 */ /* 0x000fe20000000006 */
[----:B------:R-:W-:-:S05]  /*5fb0*/  @P3 IMAD.MOV.U32 R6, RZ, RZ, R56 ;  /* 0x000000ffff063224 */ /* 0x000fca00078e0038 */
[----:B------:R0:W-:Y:S01]  /*5fc0*/  @P3 STG.E desc[UR36][R6.64+0xa4], R45 ;  /* 0x0000a42d06003986 */ /* 0x0001e2000c101924 */
[----:B------:R-:W-:-:S13]  /*5fd0*/  ISETP.GT.AND P3, PT, R0, 0x88, P5 ;  /* 0x000000880000780c */ /* 0x000fda0002f64270 */
[----:B0-----:R-:W-:Y:S05]  /*5fe0*/  @!P3 BRA `(.L_x_144) ;  /* 0x000000000004b947 */ /* 0x001fea0003800000 */
[----:B------:R0:W5:Y:S02]  /*5ff0*/  LDG.E.LTC128B R117, desc[UR36][R14.64+0xa0] ;  /* 0x0000a0240e757981 */ /* 0x000164000c1e1920 */
.L_x_144:
[----:B------:R-:W-:Y:S05]  /*6000*/  BSYNC B1 ;  /* 0x0000000000017941 */ /* 0x000fea0003800000 */
.L_x_143:
[----:B-----5:R-:W-:Y:S01]  /*6010*/  FMUL R3, R117, R90 ;  /* 0x0000005a75037220 */ /* 0x020fe20000400000 */
[----:B------:R-:W-:Y:S03]  /*6020*/  BSSY B1, `(.L_x_145) ;  /* 0x0000006000017945 */ /* 0x000fe60003800000 */
[----:B------:R-:W-:-:S05]  /*6030*/  FFMA R3, R46, R88, R3 ;  /* 0x000000582e037223 */ /* 0x000fca0000000003 */
[----:B------:R0:W-:Y:S01]  /*6040*/  @P3 STG.E desc[UR36][R4.64+0xa0], R3 ;  /* 0x0000a00304003986 */ /* 0x0001e2000c101924 */
[----:B------:R-:W-:-:S13]  /*6050*/  ISETP.GT.AND P3, PT, R0, 0x88, P4 ;  /* 0x000000880000780c */ /* 0x000fda0002764270 */
[----:B0-----:R-:W-:Y:S05]  /*6060*/  @!P3 BRA `(.L_x_146) ;  /* 0x000000000004b947 */ /* 0x001fea0003800000 */
[----:B------:R0:W5:Y:S02]  /*6070*/  LDG.E.LTC128B R117, desc[UR36][R14.64+0xa4] ;  /* 0x0000a4240e757981 */ /* 0x000164000c1e1920 */
.L_x_146:
[----:B------:R-:W-:Y:S05]  /*6080*/  BSYNC B1 ;  /* 0x0000000000017941 */ /* 0x000fea0003800000 */
.L_x_145:
[----:B-----5:R-:W-:Y:S01]  /*6090*/  FMUL R6, R117, R90 ;  /* 0x0000005a75067220 */ /* 0x020fe20000400000 */
[----:B------:R-:W-:Y:S03]  /*60a0*/  BSSY B1, `(.L_x_147) ;  /* 0x0000006000017945 */ /* 0x000fe60003800000 */
[----:B------:R-:W-:-:S05]  /*60b0*/  FFMA R47, R47, R88, R6 ;  /* 0x000000582f2f7223 */ /* 0x000fca0000000006 */
[----:B------:R0:W-:Y:S01]  /*60c0*/  @P3 STG.E desc[UR36][R4.64+0xa4], R47 ;  /* 0x0000a42f04003986 */ /* 0x0001e2000c101924 */
[----:B------:R-:W-:-:S13]  /*60d0*/  ISETP.GT.AND P3, PT, R0, 0x80, P6 ;  /* 0x000000800000780c */ /* 0x000fda0003764270 */
[----:B0-----:R-:W-:Y:S05]  /*60e0*/  @!P3 BRA `(.L_x_148) ;  /* 0x000000000004b947 */ /* 0x001fea0003800000 */
[----:B------:R0:W5:Y:S02]  /*60f0*/  LDG.E.LTC128B R117, desc[UR36][R8.64+0xc0] ;  /* 0x0000c02408757981 */ /* 0x000164000c1e1920 */
.L_x_148:
[----:B------:R-:W-:Y:S05]  /*6100*/  BSYNC B1 ;  /* 0x0000000000017941 */ /* 0x000fea0003800000 */
.L_x_147:
[----:B-----5:R-:W-:Y:S01]  /*6110*/  FMUL R3, R117, R90 ;  /* 0x0000005a75037220 */ /* 0x020fe20000400000 */
[----:B------:R-:W-:Y:S01]  /*6120*/  @P3 IMAD.MOV.U32 R6, RZ, RZ, R56 ;  /* 0x000000ffff063224 */ /* 0x000fe200078e0038 */
[----:B------:R-:W-:Y:S01]  /*6130*/  BSSY B1, `(.L_x_149) ;  /* 0x0000007000017945 */ /* 0x000fe20003800000 */
[----:B------:R-:W-:Y:S02]  /*6140*/  @P3 IMAD.MOV.U32 R7, RZ, RZ, R57 ;  /* 0x000000ffff073224 */ /* 0x000fe400078e0039 */
[----:B------:R-:W-:-:S05]  /*6150*/  FFMA R3, R48, R88, R3 ;  /* 0x0000005830037223 */ /* 0x000fca0000000003 */
[----:B------:R0:W-:Y:S01]  /*6160*/  @P3 STG.E desc[UR36][R6.64+0xc0], R3 ;  /* 0x0000c00306003986 */ /* 0x0001e2000c101924 */
[----:B------:R-:W-:-:S13]  /*6170*/  ISETP.GT.AND P3, PT, R0, 0x80, P2 ;  /* 0x000000800000780c */ /* 0x000fda0001764270 */
[----:B0-----:R-:W-:Y:S05]  /*6180*/  @!P3 BRA `(.L_x_150) ;  /* 0x000000000004b947 */ /* 0x001fea0003800000 */
[----:B------:R0:W5:Y:S02]  /*6190*/  LDG.E.LTC128B R117, desc[UR36][R8.64+0xc4] ;  /* 0x0000c42408757981 */ /* 0x000164000c1e1920 */
.L_x_150:
[----:B------:R-:W-:Y:S05]  /*61a0*/  BSYNC B1 ;  /* 0x0000000000017941 */ /* 0x000fea0003800000 */
.L_x_149:
        /* <DEDUP_REMOVED lines=9> */
.L_x_152:
[----:B------:R-:W-:Y:S05]  /*6240*/  BSYNC B1 ;  /* 0x0000000000017941 */ /* 0x000fea0003800000 */
.L_x_151:
[----:B-----5:R-:W-:Y:S01]  /*6250*/  FMUL R3, R117, R90 ;  /* 0x0000005a75037220 */ /* 0x020fe20000400000 */
[----:B------:R-:W-:Y:S01]  /*6260*/  ISETP.GT.AND P2, PT, R0, 0x88, P2 ;  /* 0x000000880000780c */ /* 0x000fe20001744270 */
[----:B------:R-:W-:Y:S02]  /*6270*/  BSSY B1, `(.L_x_153) ;  /* 0x0000005000017945 */ /* 0x000fe40003800000 */
[----:B------:R-:W-:-:S05]  /*6280*/  FFMA R3, R50, R88, R3 ;  /* 0x0000005832037223 */ /* 0x000fca0000000003 */
[----:B------:R0:W-:Y:S05]  /*6290*/  @P6 STG.E desc[UR36][R4.64+0xc0], R3 ;  /* 0x0000c00304006986 */ /* 0x0001ea000c101924 */
[----:B------:R-:W-:Y:S05]  /*62a0*/  @!P2 BRA `(.L_x_154) ;  /* 0x000000000004a947 */ /* 0x000fea0003800000 */
[----:B------:R0:W5:Y:S02]  /*62b0*/  LDG.E.LTC128B R117, desc[UR36][R14.64+0xc4] ;  /* 0x0000c4240e757981 */ /* 0x000164000c1e1920 */
.L_x_154:
[----:B------:R-:W-:Y:S05]  /*62c0*/  BSYNC B1 ;  /* 0x0000000000017941 */ /* 0x000fea0003800000 */
.L_x_153:
[----:B0----5:R-:W-:Y:S01]  /*62d0*/  FMUL R6, R117, R90 ;  /* 0x0000005a75067220 */ /* 0x021fe20000400000 */
[----:B------:R-:W-:Y:S01]  /*62e0*/  ISETP.GT.AND P3, PT, R0, 0x80, P1 ;  /* 0x000000800000780c */ /* 0x000fe20000f64270 */
[----:B------:R-:W-:Y:S02]  /*62f0*/  BSSY B1, `(.L_x_155) ;  /* 0x0000005000017945 */ /* 0x000fe40003800000 */
[----:B------:R-:W-:-:S05]  /*6300*/  FFMA R51, R51, R88, R6 ;  /* 0x0000005833337223 */ /* 0x000fca0000000006 */
[----:B------:R0:W-:Y:S05]  /*6310*/  @P2 STG.E desc[UR36][R4.64+0xc4], R51 ;  /* 0x0000c43304002986 */ /* 0x0001ea000c101924 */
[----:B------:R-:W-:Y:S05]  /*6320*/  @!P3 BRA `(.L_x_156) ;  /* 0x000000000004b947 */ /* 0x000fea0003800000 */
[----:B------:R0:W5:Y:S02]  /*6330*/  LDG.E.LTC128B R117, desc[UR36][R8.64+0xe0] ;  /* 0x0000e02408757981 */ /* 0x000164000c1e1920 */
.L_x_156:
[----:B------:R-:W-:Y:S05]  /*6340*/  BSYNC B1 ;  /* 0x0000000000017941 */ /* 0x000fea0003800000 */
.L_x_155:
[----:B-----5:R-:W-:Y:S01]  /*6350*/  FMUL R3, R117, R90 ;  /* 0x0000005a75037220 */ /* 0x020fe20000400000 */
[----:B------:R-:W-:Y:S01]  /*6360*/  @P3 IMAD.MOV.U32 R6, RZ, RZ, R56 ;  /* 0x000000ffff063224 */ /* 0x000fe200078e0038 */
[----:B------:R-:W-:Y:S01]  /*6370*/  ISETP.GT.AND P2, PT, R0, 0x80, P0 ;  /* 0x000000800000780c */ /* 0x000fe20000744270 */
[----:B------:R-:W-:Y:S02]  /*6380*/  @P3 IMAD.MOV.U32 R7, RZ, RZ, R57 ;  /* 0x000000ffff073224 */ /* 0x000fe400078e0039 */
[----:B------:R-:W-:Y:S01]  /*6390*/  FFMA R3, R52, R88, R3 ;  /* 0x0000005834037223 */ /* 0x000fe20000000003 */
[----:B------:R-:W-:Y:S04]  /*63a0*/  BSSY B1, `(.L_x_157) ;  /* 0x0000004000017945 */ /* 0x000fe80003800000 */
[----:B------:R0:W-:Y:S05]  /*63b0*/  @P3 STG.E desc[UR36][R6.64+0xe0], R3 ;  /* 0x0000e00306003986 */ /* 0x0001ea000c101924 */
[----:B------:R-:W-:Y:S05]  /*63c0*/  @!P2 BRA `(.L_x_158) ;  /* 0x000000000004a947 */ /* 0x000fea0003800000 */
[----:B------:R0:W5:Y:S02]  /*63d0*/  LDG.E.LTC128B R117, desc[UR36][R8.64+0xe4] ;  /* 0x0000e42408757981 */ /* 0x000164000c1e1920 */
.L_x_158:
[----:B------:R-:W-:Y:S05]  /*63e0*/  BSYNC B1 ;  /* 0x0000000000017941 */ /* 0x000fea0003800000 */
.L_x_157:
[----:B0----5:R-:W-:Y:S01]  /*63f0*/  FMUL R6, R117, R90 ;  /* 0x0000005a75067220 */ /* 0x021fe20000400000 */
[----:B------:R-:W-:Y:S01]  /*6400*/  ISETP.GT.AND P1, PT, R0, 0x88, P1 ;  /* 0x000000880000780c */ /* 0x000fe20000f24270 */
[----:B------:R-:W-:Y:S02]  /*6410*/  BSSY B1, `(.L_x_159) ;  /* 0x0000005000017945 */ /* 0x000fe40003800000 */
[----:B------:R-:W-:-:S05]  /*6420*/  FFMA R53, R53, R88, R6 ;  /* 0x0000005835357223 */ /* 0x000fca0000000006 */
[----:B------:R0:W-:Y:S05]  /*6430*/  @P2 STG.E desc[UR36][R56.64+0xe4], R53 ;  /* 0x0000e43538002986 */ /* 0x0001ea000c101924 */
[----:B------:R-:W-:Y:S05]  /*6440*/  @!P1 BRA `(.L_x_160) ;  /* 0x0000000000049947 */ /* 0x000fea0003800000 */
[----:B------:R0:W5:Y:S02]  /*6450*/  LDG.E.LTC128B R117, desc[UR36][R14.64+0xe0] ;  /* 0x0000e0240e757981 */ /* 0x000164000c1e1920 */
.L_x_160:
[----:B------:R-:W-:Y:S05]  /*6460*/  BSYNC B1 ;  /* 0x0000000000017941 */ /* 0x000fea0003800000 */
.L_x_159:
[----:B-----5:R-:W-:Y:S01]  /*6470*/  FMUL R3, R117, R90 ;  /* 0x0000005a75037220 */ /* 0x020fe20000400000 */
[----:B------:R-:W-:Y:S01]  /*6480*/  ISETP.GT.AND P0, PT, R0, 0x88, P0 ;  /* 0x000000880000780c */ /* 0x000fe20000704270 */
[----:B------:R-:W-:Y:S02]  /*6490*/  BSSY B1, `(.L_x_161) ;  /* 0x0000005000017945 */ /* 0x000fe40003800000 */
[----:B------:R-:W-:-:S05]  /*64a0*/  FFMA R3, R54, R88, R3 ;  /* 0x0000005836037223 */ /* 0x000fca0000000003 */
[----:B------:R0:W-:Y:S05]  /*64b0*/  @P1 STG.E desc[UR36][R4.64+0xe0], R3 ;  /* 0x0000e00304001986 */ /* 0x0001ea000c101924 */
[----:B------:R-:W-:Y:S05]  /*64c0*/  @!P0 BRA `(.L_x_162) ;  /* 0x0000000000048947 */ /* 0x000fea0003800000 */
[----:B------:R0:W5:Y:S02]  /*64d0*/  LDG.E.LTC128B R117, desc[UR36][R14.64+0xe4] ;  /* 0x0000e4240e757981 */ /* 0x000164000c1e1920 */
.L_x_162:
[----:B------:R-:W-:Y:S05]  /*64e0*/  BSYNC B1 ;  /* 0x0000000000017941 */ /* 0x000fea0003800000 */
.L_x_161:
[----:B-----5:R-:W-:-:S04]  /*64f0*/  FMUL R0, R117, R90 ;  /* 0x0000005a75007220 */ /* 0x020fc80000400000 */
[----:B------:R-:W-:Y:S01]  /*6500*/  FFMA R55, R55, R88, R0 ;  /* 0x0000005837377223 */ /* 0x000fe20000000000 */
[----:B------:R-:W-:Y:S06]  /*6510*/  @!P0 BRA `(.L_x_163) ;  /* 0x0000001000388947 */ /* 0x000fec0003800000 */
[----:B------:R0:W-:Y:S01]  /*6520*/  STG.E desc[UR36][R4.64+0xe4], R55 ;  /* 0x0000e43704007986 */ /* 0x0001e2000c101924 */
[----:B------:R-:W-:Y:S05]  /*6530*/  BRA `(.L_x_163) ;  /* 0x0000001000307947 */ /* 0x000fea0003800000 */
.L_x_40:
[----:B------:R-:W-:Y:S01]  /*6540*/  ULDC.64 UR4, c[0x0][0x5c0] ;  /* 0x0001700000047ab9 */ /* 0x000fe20000000a00 */
[----:B------:R-:W-:Y:S01]  /*6550*/  ISETP.GT.AND P4, PT, R3, 0x1, PT ;  /* 0x000000010300780c */ /* 0x000fe20003f84270 */
[-C--:B------:R-:W-:Y:S01]  /*6560*/  FMUL R11, R56, R88.reuse ;  /* 0x00000058380b7220 */ /* 0x080fe20000400000 */
[----:B------:R-:W-:Y:S01]  /*6570*/  LEA R6, P2, R10, UR4, 0x2 ;  /* 0x000000040a067c11 */ /* 0x000fe2000f8410ff */
[----:B------:R-:W-:Y:S01]  /*6580*/  IMAD.SHL.U32 R13, R96, 0x4, RZ ;  /* 0x00000004600d7824 */ /* 0x000fe200078e00ff */
[----:B------:R-:W-:Y:S01]  /*6590*/  ISETP.GT.AND P1, PT, R0, RZ, P4 ;  /* 0x000000ff0000720c */ /* 0x000fe20002724270 */
[-C--:B------:R-:W-:Y:S01]  /*65a0*/  FMUL R57, R57, R88.reuse ;  /* 0x0000005839397220 */ /* 0x080fe20000400000 */
[----:B------:R-:W-:Y:S01]  /*65b0*/  LEA.HI.X R7, R10, UR5, R103, 0x2, P2 ;  /* 0x000000050a077c11 */ /* 0x000fe200090f1467 */
[-C--:B------:R-:W-:Y:S01]  /*65c0*/  FMUL R59, R59, R88.reuse ;  /* 0x000000583b3b7220 */ /* 0x080fe20000400000 */
[----:B------:R-:W-:Y:S01]  /*65d0*/  SHF.L.U64.HI R5, R96, 0x2, R99 ;  /* 0x0000000260057819 */ /* 0x000fe20000010263 */
[----:B------:R-:W-:Y:S01]  /*65e0*/  FMUL R61, R61, R88 ;  /* 0x000000583d3d7220 */ /* 0x000fe20000400000 */
[----:B------:R-:W-:Y:S01]  /*65f0*/  IADD3 R8, P2, R13, R6, RZ ;  /* 0x000000060d087210 */ /* 0x000fe20007f5e0ff */
[----:B------:R0:W-:Y:S01]  /*6600*/  @P0 STG.E desc[UR36][R6.64], R11 ;  /* 0x0000000b06000986 */ /* 0x0001e2000c101924 */
[----:B------:R-:W-:Y:S01]  /*6610*/  ISETP.GT.AND P0, PT, R0, 0x8, P5 ;  /* 0x000000080000780c */ /* 0x000fe20002f04270 */
[----:B------:R-:W-:Y:S01]  /*6620*/  FMUL R63, R63, R88 ;  /* 0x000000583f3f7220 */ /* 0x000fe20000400000 */
[----:B------:R-:W-:Y:S01]  /*6630*/  SHF.L.U32 R21, R97, 0x2, RZ ;  /* 0x0000000261157819 */ /* 0x000fe200000006ff */
[----:B------:R-:W-:Y:S01]  /*6640*/  IMAD.X R9, R5, 0x1, R7, P2 ;  /* 0x0000000105097824 */ /* 0x000fe200010e0607 */
[----:B------:R-:W-:Y:S01]  /*6650*/  SHF.L.U64.HI R19, R97, 0x2, R98 ;  /* 0x0000000261137819 */ /* 0x000fe20000010262 */
[----:B------:R-:W-:Y:S01]  /*6660*/  @P1 STG.E desc[UR36][R6.64+0x4], R57 ;  /* 0x0000043906001986 */ /* 0x000fe2000c101924 */
[----:B------:R-:W-:Y:S01]  /*6670*/  IADD3 R4, P1, P2, R21, R6, R13 ;  /* 0x0000000615047210 */ /* 0x000fe20007a3e00d */
[-C--:B------:R-:W-:Y:S01]  /*6680*/  FMUL R13, R60, R88.reuse ;  /* 0x000000583c0d7220 */ /* 0x080fe20000400000 */
[----:B------:R-:W-:Y:S01]  /*6690*/  ISETP.GT.AND P3, PT, R3, 0x8, PT ;  /* 0x000000080300780c */ /* 0x000fe20003f64270 */
[-C--:B------:R-:W-:Y:S01]  /*66a0*/  FMUL R65, R65, R88.reuse ;  /* 0x0000005841417220 */ /* 0x080fe20000400000 */
[----:B------:R-:W-:Y:S01]  /*66b0*/  IADD3.X R5, R19, R7, R5, P1, P2 ;  /* 0x0000000713057210 */ /* 0x000fe20000fe4405 */
[-C--:B0-----:R-:W-:Y:S01]  /*66c0*/  FMUL R11, R58, R88.reuse ;  /* 0x000000583a0b7220 */ /* 0x081fe20000400000 */
[C---:B------:R-:W-:Y:S01]  /*66d0*/  ISETP.GT.AND P1, PT, R0.reuse, 0x8, P4 ;  /* 0x000000080000780c */ /* 0x040fe20002724270 */
[-C--:B------:R-:W-:Y:S01]  /*66e0*/  FMUL R67, R67, R88.reuse ;  /* 0x0000005843437220 */ /* 0x080fe20000400000 */
[----:B------:R-:W-:Y:S01]  /*66f0*/  ISETP.GT.AND P2, PT, R3, 0x9, PT ;  /* 0x000000090300780c */ /* 0x000fe20003f44270 */
[-C--:B------:R-:W-:Y:S01]  /*6700*/  FMUL R69, R69, R88.reuse ;  /* 0x0000005845457220 */ /* 0x080fe20000400000 */
[----:B------:R0:W-:Y:S01]  /*6710*/  @P0 STG.E desc[UR36][R8.64], R11 ;  /* 0x0000000b08000986 */ /* 0x0001e2000c101924 */
[----:B------:R-:W-:Y:S01]  /*6720*/  ISETP.GT.AND P0, PT, R0, RZ, P3 ;  /* 0x000000ff0000720c */ /* 0x000fe20001f04270 */
[-C--:B------:R-:W-:Y:S01]  /*6730*/  FMUL R71, R71, R88.reuse ;  /* 0x0000005847477220 */ /* 0x080fe20000400000 */
[-C--:B------:R-:W-:Y:S01]  /*6740*/  FMUL R73, R73, R88.reuse ;  /* 0x0000005849497220 */ /* 0x080fe20000400000 */
[-C--:B------:R-:W-:Y:S01]  /*6750*/  FMUL R75, R75, R88.reuse ;  /* 0x000000584b4b7220 */ /* 0x080fe20000400000 */
[----:B------:R-:W-:Y:S01]  /*6760*/  ISETP.GT.AND P4, PT, R3, 0x29, PT ;  /* 0x000000290300780c */ /* 0x000fe20003f84270 */
[-C--:B------:R-:W-:Y:S01]  /*6770*/  FMUL R77, R77, R88.reuse ;  /* 0x000000584d4d7220 */ /* 0x080fe20000400000 */
[-C--:B------:R-:W-:Y:S01]  /*6780*/  FMUL R79, R79, R88.reuse ;  /* 0x000000584f4f7220 */ /* 0x080fe20000400000 */
[-C--:B------:R-:W-:Y:S01]  /*6790*/  FMUL R81, R81, R88.reuse ;  /* 0x0000005851517220 */ /* 0x080fe20000400000 */
[----:B------:R-:W-:Y:S01]  /*67a0*/  @P1 STG.E desc[UR36][R8.64+0x4], R59 ;  /* 0x0000043b08001986 */ /* 0x000fe2000c101924 */
[----:B------:R-:W-:Y:S01]  /*67b0*/  ISETP.GT.AND P1, PT, R3, 0x11, PT ;  /* 0x000000110300780c */ /* 0x000fe20003f24270 */
[-C--:B------:R-:W-:Y:S01]  /*67c0*/  FMUL R83, R83, R88.reuse ;  /* 0x0000005853537220 */ /* 0x080fe20000400000 */
[-C--:B0-----:R-:W-:Y:S01]  /*67d0*/  FMUL R11, R62, R88.reuse ;  /* 0x000000583e0b7220 */ /* 0x081fe20000400000 */
[-C--:B------:R-:W-:Y:S01]  /*67e0*/  FMUL R17, R84, R88.reuse ;  /* 0x0000005854117220 */ /* 0x080fe20000400000 */
[----:B------:R0:W-:Y:S01]  /*67f0*/  @P0 STG.E desc[UR36][R6.64+0x20], R13 ;  /* 0x0000200d06000986 */ /* 0x0001e2000c101924 */
[----:B------:R-:W-:Y:S01]  /*6800*/  ISETP.GT.AND P0, PT, R0, RZ, P2 ;  /* 0x000000ff0000720c */ /* 0x000fe20001704270 */
[-C--:B------:R-:W-:Y:S01]  /*6810*/  FMUL R85, R85, R88.reuse ;  /* 0x0000005855557220 */ /* 0x080fe20000400000 */
        /* <DEDUP_REMOVED lines=9> */
[-C--:B0-----:R-:W-:Y:S01]  /*68b0*/  FMUL R13, R64, R88.reuse ;  /* 0x00000058400d7220 */ /* 0x081fe20000400000 */
[-C--:B------:R-:W-:Y:S01]  /*68c0*/  FMUL R41, R41, R88.reuse ;  /* 0x0000005829297220 */ /* 0x080fe20000400000 */
[----:B------:R-:W-:Y:S01]  /*68d0*/  @P0 STG.E desc[UR36][R6.64+0x24], R61 ;  /* 0x0000243d06000986 */ /* 0x000fe2000c101924 */
[----:B------:R-:W-:Y:S01]  /*68e0*/  ISETP.GT.AND P0, PT, R0, 0x8, P3 ;  /* 0x000000080000780c */ /* 0x000fe20001f04270 */
[-C--:B------:R-:W-:Y:S01]  /*68f0*/  FMUL R43, R43, R88.reuse ;  /* 0x000000582b2b7220 */ /* 0x080fe20000400000 */
[----:B------:R-:W-:Y:S01]  /*6900*/  ISETP.GT.AND P3, PT, R3, 0x31, PT ;  /* 0x000000310300780c */ /* 0x000fe20003f64270 */
[-C--:B------:R-:W-:Y:S01]  /*6910*/  FMUL R45, R45, R88.reuse ;  /* 0x000000582d2d7220 */ /* 0x080fe20000400000 */
[-C--:B------:R-:W-:Y:S01]  /*6920*/  FMUL R47, R47, R88.reuse ;  /* 0x000000582f2f7220 */ /* 0x080fe20000400000 */
[-C--:B------:R-:W-:Y:S01]  /*6930*/  FMUL R49, R49, R88.reuse ;  /* 0x0000005831317220 */ /* 0x080fe20000400000 */
[-C--:B------:R-:W-:Y:S01]  /*6940*/  FMUL R51, R51, R88.reuse ;  /* 0x0000005833337220 */ /* 0x080fe20000400000 */
[-C--:B------:R-:W-:Y:S01]  /*6950*/  FMUL R53, R53, R88.reuse ;  /* 0x0000005835357220 */ /* 0x080fe20000400000 */
[----:B------:R-:W-:-:S05]  /*6960*/  FMUL R55, R55, R88 ;  /* 0x0000005837377220 */ /* 0x000fca0000400000 */
[----:B------:R0:W-:Y:S01]  /*6970*/  @P0 STG.E desc[UR36][R8.64+0x20], R11 ;  /* 0x0000200b08000986 */ /* 0x0001e2000c101924 */
[----:B------:R-:W-:Y:S02]  /*6980*/  ISETP.GT.AND P0, PT, R0, 0x8, P2 ;  /* 0x000000080000780c */ /* 0x000fe40001704270 */
[----:B------:R-:W-:Y:S01]  /*6990*/  ISETP.GT.AND P2, PT, R3, 0x10, PT ;  /* 0x000000100300780c */ /* 0x000fe20003f44270 */
[----:B0-----:R-:W-:-:S10]  /*69a0*/  FMUL R11, R66, R88 ;  /* 0x00000058420b7220 */ /* 0x001fd40000400000 */
[----:B------:R-:W-:Y:S01]  /*69b0*/  @P0 STG.E desc[UR36][R8.64+0x24], R63 ;  /* 0x0000243f08000986 */ /* 0x000fe2000c101924 */
[----:B------:R-:W-:-:S13]  /*69c0*/  ISETP.GT.AND P0, PT, R0, RZ, P2 ;  /* 0x000000ff0000720c */ /* 0x000fda0001704270 */
[----:B------:R0:W-:Y:S01]  /*69d0*/  @P0 STG.E desc[UR36][R6.64+0x40], R13 ;  /* 0x0000400d06000986 */ /* 0x0001e2000c101924 */
[----:B------:R-:W-:Y:S01]  /*69e0*/  ISETP.GT.AND P0, PT, R0, RZ, P1 ;  /* 0x000000ff0000720c */ /* 0x000fe20000f04270 */
[----:B0-----:R-:W-:-:S12]  /*69f0*/  FMUL R13, R68, R88 ;  /* 0x00000058440d7220 */ /* 0x001fd80000400000 */
[----:B------:R-:W-:Y:S01]  /*6a00*/  @P0 STG.E desc[UR36][R6.64+0x44], R65 ;  /* 0x0000444106000986 */ /* 0x000fe2000c101924 */
[----:B------:R-:W-:Y:S02]  /*6a10*/  ISETP.GT.AND P0, PT, R0, 0x8, P2 ;  /* 0x000000080000780c */ /* 0x000fe40001704270 */
[----:B------:R-:W-:-:S11]  /*6a20*/  ISETP.GT.AND P2, PT, R3, 0x18, PT ;  /* 0x000000180300780c */ /* 0x000fd60003f44270 */
        /* <DEDUP_REMOVED lines=34> */
[----:B------:R-:W-:-:S13]  /*6c50*/  ISETP.GT.AND P0, PT, R0, 0x8, P1 ;  /* 0x000000080000780c */ /* 0x000fda0000f04270 */
[----:B------:R0:W-:Y:S01]  /*6c60*/  @P0 STG.E desc[UR36][R8.64+0xa0], R11 ;  /* 0x0000a00b08000986 */ /* 0x0001e2000c101924 */
[----:B------:R-:W-:Y:S01]  /*6c70*/  ISETP.GT.AND P0, PT, R0, 0x8, P4 ;  /* 0x000000080000780c */ /* 0x000fe20002704270 */
[----:B0-----:R-:W-:-:S12]  /*6c80*/  FMUL R11, R82, R88 ;  /* 0x00000058520b7220 */ /* 0x001fd80000400000 */
[----:B------:R-:W-:Y:S01]  /*6c90*/  @P0 STG.E desc[UR36][R8.64+0xa4], R79 ;  /* 0x0000a44f08000986 */ /* 0x000fe2000c101924 */
[----:B------:R-:W-:-:S04]  /*6ca0*/  ISETP.GT.AND P0, PT, R3, 0x30, PT ;  /* 0x000000300300780c */ /* 0x000fc80003f04270 */
[----:B------:R-:W-:-:S13]  /*6cb0*/  ISETP.GT.AND P1, PT, R0, RZ, P0 ;  /* 0x000000ff0000720c */ /* 0x000fda0000724270 */
[----:B------:R0:W-:Y:S01]  /*6cc0*/  @P1 STG.E desc[UR36][R6.64+0xc0], R13 ;  /* 0x0000c00d06001986 */ /* 0x0001e2000c101924 */
[----:B------:R-:W-:-:S13]  /*6cd0*/  ISETP.GT.AND P1, PT, R0, RZ, P3 ;  /* 0x000000ff0000720c */ /* 0x000fda0001f24270 */
[----:B------:R-:W-:Y:S01]  /*6ce0*/  @P1 STG.E desc[UR36][R6.64+0xc4], R81 ;  /* 0x0000c45106001986 */ /* 0x000fe2000c101924 */
[----:B------:R-:W-:-:S13]  /*6cf0*/  ISETP.GT.AND P1, PT, R0, 0x8, P0 ;  /* 0x000000080000780c */ /* 0x000fda0000724270 */
[----:B------:R1:W-:Y:S01]  /*6d00*/  @P1 STG.E desc[UR36][R8.64+0xc0], R11 ;  /* 0x0000c00b08001986 */ /* 0x0003e2000c101924 */
[----:B------:R-:W-:-:S13]  /*6d10*/  ISETP.GT.AND P1, PT, R0, 0x8, P3 ;  /* 0x000000080000780c */ /* 0x000fda0001f24270 */
[----:B------:R-:W-:Y:S01]  /*6d20*/  @P1 STG.E desc[UR36][R8.64+0xc4], R83 ;  /* 0x0000c45308001986 */ /* 0x000fe2000c101924 */
[----:B------:R-:W-:-:S05]  /*6d30*/  IADD3 R12, P1, R21, R8, RZ ;  /* 0x00000008150c7210 */ /* 0x000fca0007f3e0ff */
[----:B0-----:R-:W-:Y:S01]  /*6d40*/  IMAD.X R13, R19, 0x1, R9, P1 ;  /* 0x00000001130d7824 */ /* 0x001fe200008e0609 */
[----:B------:R-:W-:-:S13]  /*6d50*/  ISETP.GT.AND P1, PT, R0, RZ, P2 ;  /* 0x000000ff0000720c */ /* 0x000fda0001724270 */
[----:B------:R0:W-:Y:S01]  /*6d60*/  @P1 STG.E desc[UR36][R6.64+0xe0], R17 ;  /* 0x0000e01106001986 */ /* 0x0001e2000c101924 */
[----:B------:R-:W-:-:S05]  /*6d70*/  IADD3 R14, P1, R21, R8, RZ ;  /* 0x00000008150e7210 */ /* 0x000fca0007f3e0ff */
[----:B------:R-:W-:Y:S01]  /*6d80*/  IMAD.X R15, R19, 0x1, R9, P1 ;  /* 0x00000001130f7824 */ /* 0x000fe200008e0609 */
[----:B------:R-:W-:-:S05]  /*6d90*/  IADD3 R10, P1, R21, R6, RZ ;  /* 0x00000006150a7210 */ /* 0x000fca0007f3e0ff */
[----:B-1----:R-:W-:Y:S01]  /*6da0*/  IMAD.X R11, R19, 0x1, R7, P1 ;  /* 0x00000001130b7824 */ /* 0x002fe200008e0607 */
[----:B------:R-:W-:Y:S01]  /*6db0*/  ISETP.GT.AND P1, PT, R3, 0x39, PT ;  /* 0x000000390300780c */ /* 0x000fe20003f24270 */
[-C--:B------:R-:W-:Y:S01]  /*6dc0*/  FMUL R19, R86, R88.reuse ;  /* 0x0000005856137220 */ /* 0x080fe20000400000 */
[----:B0-----:R-:W-:Y:S02]  /*6dd0*/  FMUL R17, R24, R88 ;  /* 0x0000005818117220 */ /* 0x001fe40000400000 */
[----:B------:R-:W-:-:S13]  /*6de0*/  ISETP.GT.AND P6, PT, R0, RZ, P1 ;  /* 0x000000ff0000720c */ /* 0x000fda0000fc4270 */
[----:B------:R-:W-:Y:S01]  /*6df0*/  @P6 STG.E desc[UR36][R6.64+0xe4], R85 ;  /* 0x0000e45506006986 */ /* 0x000fe2000c101924 */
[----:B------:R-:W-:-:S13]  /*6e00*/  ISETP.GT.AND P6, PT, R0, 0x8, P2 ;  /* 0x000000080000780c */ /* 0x000fda00017c4270 */
[----:B------:R0:W-:Y:S01]  /*6e10*/  @P6 STG.E desc[UR36][R8.64+0xe0], R19 ;  /* 0x0000e01308006986 */ /* 0x0001e2000c101924 */
[----:B------:R-:W-:Y:S01]  /*6e20*/  ISETP.GT.AND P6, PT, R0, 0x8, P1 ;  /* 0x000000080000780c */ /* 0x000fe20000fc4270 */
[----:B0-----:R-:W-:-:S12]  /*6e30*/  FMUL R19, R26, R88 ;  /* 0x000000581a137220 */ /* 0x001fd80000400000 */
[----:B------:R0:W-:Y:S01]  /*6e40*/  @P6 STG.E desc[UR36][R8.64+0xe4], R87 ;  /* 0x0000e45708006986 */ /* 0x0001e2000c101924 */
[C---:B------:R-:W-:Y:S02]  /*6e50*/  ISETP.GT.AND P6, PT, R0.reuse, 0x80, P5 ;  /* 0x000000800000780c */ /* 0x040fe40002fc4270 */
[----:B------:R-:W-:Y:S01]  /*6e60*/  ISETP.GT.AND P5, PT, R0, 0x88, P5 ;  /* 0x000000880000780c */ /* 0x000fe20002fa4270 */
[----:B0-----:R-:W-:-:S10]  /*6e70*/  FMUL R9, R28, R88 ;  /* 0x000000581c097220 */ /* 0x001fd40000400000 */
[----:B------:R-:W-:Y:S01]  /*6e80*/  @P6 STG.E desc[UR36][R10.64], R17 ;  /* 0x000000110a006986 */ /* 0x000fe2000c101924 */
[----:B------:R-:W-:-:S04]  /*6e90*/  ISETP.GT.AND P6, PT, R3, 0x1, PT ;  /* 0x000000010300780c */ /* 0x000fc80003fc4270 */
[----:B------:R-:W-:-:S13]  /*6ea0*/  ISETP.GT.AND P6, PT, R0, 0x80, P6 ;  /* 0x000000800000780c */ /* 0x000fda00037c4270 */
[----:B------:R-:W-:Y:S02]  /*6eb0*/  @P6 IMAD.MOV.U32 R6, RZ, RZ, R10 ;  /* 0x000000ffff066224 */ /* 0x000fe400078e000a */
[----:B------:R-:W-:-:S05]  /*6ec0*/  @P6 IMAD.MOV.U32 R7, RZ, RZ, R11 ;  /* 0x000000ffff076224 */ /* 0x000fca00078e000b */
[----:B------:R-:W-:Y:S01]  /*6ed0*/  @P6 STG.E desc[UR36][R6.64+0x4], R25 ;  /* 0x0000041906006986 */ /* 0x000fe2000c101924 */
[----:B------:R-:W-:-:S03]  /*6ee0*/  ISETP.GT.AND P6, PT, R3, 0x1, PT ;  /* 0x000000010300780c */ /* 0x000fc60003fc4270 */
[----:B------:R0:W-:Y:S01]  /*6ef0*/  @P5 STG.E desc[UR36][R12.64], R19 ;  /* 0x000000130c005986 */ /* 0x0001e2000c101924 */
[----:B------:R-:W-:Y:S02]  /*6f00*/  ISETP.GT.AND P5, PT, R0, 0x88, P6 ;  /* 0x000000880000780c */ /* 0x000fe400037a4270 */
[----:B------:R-:W-:Y:S01]  /*6f10*/  ISETP.GT.AND P6, PT, R3, 0x8, PT ;  /* 0x000000080300780c */ /* 0x000fe20003fc4270 */
[----:B0-----:R-:W-:-:S10]  /*6f20*/  FMUL R13, R30, R88 ;  /* 0x000000581e0d7220 */ /* 0x001fd40000400000 */
[----:B------:R-:W-:Y:S01]  /*6f30*/  @P5 STG.E desc[UR36][R14.64+0x4], R27 ;  /* 0x0000041b0e005986 */ /* 0x000fe2000c101924 */
[----:B------:R-:W-:Y:S02]  /*6f40*/  ISETP.GT.AND P5, PT, R0, 0x80, P6 ;  /* 0x000000800000780c */ /* 0x000fe400037a4270 */
[----:B------:R-:W-:-:S11]  /*6f50*/  ISETP.GT.AND P6, PT, R3, 0x9, PT ;  /* 0x000000090300780c */ /* 0x000fd60003fc4270 */
[----:B------:R-:W-:Y:S02]  /*6f60*/  @P5 IMAD.MOV.U32 R6, RZ, RZ, R10 ;  /* 0x000000ffff065224 */ /* 0x000fe400078e000a */
[----:B------:R-:W-:-:S05]  /*6f70*/  @P5 IMAD.MOV.U32 R7, RZ, RZ, R11 ;  /* 0x000000ffff075224 */ /* 0x000fca00078e000b */
[----:B------:R0:W-:Y:S01]  /*6f80*/  @P5 STG.E desc[UR36][R6.64+0x20], R9 ;  /* 0x0000200906005986 */ /* 0x0001e2000c101924 */
[----:B------:R-:W-:Y:S01]  /*6f90*/  ISETP.GT.AND P5, PT, R0, 0x80, P6 ;  /* 0x000000800000780c */ /* 0x000fe200037a4270 */
[----:B0-----:R-:W-:-:S12]  /*6fa0*/  FMUL R9, R32, R88 ;  /* 0x0000005820097220 */ /* 0x001fd80000400000 */
[----:B------:R-:W-:Y:S02]  /*6fb0*/  @P5 IMAD.MOV.U32 R6, RZ, RZ, R10 ;  /* 0x000000ffff065224 */ /* 0x000fe400078e000a */
[----:B------:R-:W-:-:S05]  /*6fc0*/  @P5 IMAD.MOV.U32 R7, RZ, RZ, R11 ;  /* 0x000000ffff075224 */ /* 0x000fca00078e000b */
[----:B------:R-:W-:Y:S01]  /*6fd0*/  @P5 STG.E desc[UR36][R6.64+0x24], R29 ;  /* 0x0000241d06005986 */ /* 0x000fe2000c101924 */
[----:B------:R-:W-:-:S04]  /*6fe0*/  ISETP.GT.AND P5, PT, R3, 0x8, PT ;  /* 0x000000080300780c */ /* 0x000fc80003fa4270 */
[----:B------:R-:W-:-:S13]  /*6ff0*/  ISETP.GT.AND P5, PT, R0, 0x88, P5 ;  /* 0x000000880000780c */ /* 0x000fda0002fa4270 */
[----:B------:R0:W-:Y:S01]  /*7000*/  @P5 STG.E desc[UR36][R4.64+0x20], R13 ;  /* 0x0000200d04005986 */ /* 0x0001e2000c101924 */
[----:B------:R-:W-:Y:S02]  /*7010*/  ISETP.GT.AND P5, PT, R0, 0x88, P6 ;  /* 0x000000880000780c */ /* 0x000fe400037a4270 */
[----:B------:R-:W-:Y:S01]  /*7020*/  ISETP.GT.AND P6, PT, R3, 0x10, PT ;  /* 0x000000100300780c */ /* 0x000fe20003fc4270 */
[----:B0-----:R-:W-:-:S10]  /*7030*/  FMUL R13, R34, R88 ;  /* 0x00000058220d7220 */ /* 0x001fd40000400000 */
[----:B------:R-:W-:Y:S01]  /*7040*/  @P5 STG.E desc[UR36][R4.64+0x24], R31 ;  /* 0x0000241f04005986 */ /* 0x000fe2000c101924 */
[----:B------:R-:W-:Y:S02]  /*7050*/  ISETP.GT.AND P5, PT, R0, 0x80, P6 ;  /* 0x000000800000780c */ /* 0x000fe400037a4270 */
[----:B------:R-:W-:-:S11]  /*7060*/  ISETP.GT.AND P6, PT, R3, 0x11, PT ;  /* 0x000000110300780c */ /* 0x000fd60003fc4270 */
[----:B------:R-:W-:Y:S01]  /*7070*/  @P5 MOV R6, R10 ;  /* 0x0000000a00065202 */ /* 0x000fe20000000f00 */
        /* <DEDUP_REMOVED lines=38> */
[----:B------:R-:W-:Y:S01]  /*72e0*/  @P5 IMAD.MOV.U32 R6, RZ, RZ, R10 ;  /* 0x000000ffff065224 */ /* 0x000fe200078e000a */
[----:B------:R-:W-:-:S05]  /*72f0*/  @P5 MOV R7, R11 ;  /* 0x0000000b00075202 */ /* 0x000fca0000000f00 */
[----:B------:R-:W-:Y:S01]  /*7300*/  @P5 STG.E desc[UR36][R6.64+0x84], R41 ;  /* 0x0000842906005986 */ /* 0x000fe2000c101924 */
[----:B------:R-:W-:-:S04]  /*7310*/  ISETP.GT.AND P5, PT, R3, 0x20, PT ;  /* 0x000000200300780c */ /* 0x000fc80003fa4270 */
[----:B------:R-:W-:-:S13]  /*7320*/  ISETP.GT.AND P5, PT, R0, 0x88, P5 ;  /* 0x000000880000780c */ /* 0x000fda0002fa4270 */
[----:B------:R0:W-:Y:S01]  /*7330*/  @P5 STG.E desc[UR36][R4.64+0x80], R13 ;  /* 0x0000800d04005986 */ /* 0x0001e2000c101924 */
[----:B------:R-:W-:Y:S02]  /*7340*/  ISETP.GT.AND P5, PT, R0, 0x88, P6 ;  /* 0x000000880000780c */ /* 0x000fe400037a4270 */
[----:B------:R-:W-:Y:S01]  /*7350*/  ISETP.GT.AND P6, PT, R3, 0x28, PT ;  /* 0x000000280300780c */ /* 0x000fe20003fc4270 */
[-C--:B------:R-:W-:Y:S01]  /*7360*/  FMUL R3, R44, R88.reuse ;  /* 0x000000582c037220 */ /* 0x080fe20000400000 */
[----:B0-----:R-:W-:-:S09]  /*7370*/  FMUL R13, R54, R88 ;  /* 0x00000058360d7220 */ /* 0x001fd20000400000 */
[----:B------:R-:W-:Y:S01]  /*7380*/  @P5 STG.E desc[UR36][R4.64+0x84], R43 ;  /* 0x0000842b04005986 */ /* 0x000fe2000c101924 */
[----:B------:R-:W-:-:S13]  /*7390*/  ISETP.GT.AND P5, PT, R0, 0x80, P6 ;  /* 0x000000800000780c */ /* 0x000fda00037a4270 */
[----:B------:R-:W-:Y:S02]  /*73a0*/  @P5 IMAD.MOV.U32 R6, RZ, RZ, R10 ;  /* 0x000000ffff065224 */ /* 0x000fe400078e000a */
[----:B------:R-:W-:-:S05]  /*73b0*/  @P5 IMAD.MOV.U32 R7, RZ, RZ, R11 ;  /* 0x000000ffff075224 */ /* 0x000fca00078e000b */
[----:B------:R0:W-:Y:S01]  /*73c0*/  @P5 STG.E desc[UR36][R6.64+0xa0], R3 ;  /* 0x0000a00306005986 */ /* 0x0001e2000c101924 */
[C---:B------:R-:W-:Y:S02]  /*73d0*/  ISETP.GT.AND P5, PT, R0.reuse, 0x80, P4 ;  /* 0x000000800000780c */ /* 0x040fe400027a4270 */
[----:B------:R-:W-:Y:S01]  /*73e0*/  ISETP.GT.AND P4, PT, R0, 0x88, P4 ;  /* 0x000000880000780c */ /* 0x000fe20002784270 */
[----:B0-----:R-:W-:-:S10]  /*73f0*/  FMUL R3, R48, R88 ;  /* 0x0000005830037220 */ /* 0x001fd40000400000 */
[----:B------:R-:W-:Y:S02]  /*7400*/  @P5 IMAD.MOV.U32 R6, RZ, RZ, R10 ;  /* 0x000000ffff065224 */ /* 0x000fe400078e000a */
[----:B------:R-:W-:-:S05]  /*7410*/  @P5 IMAD.MOV.U32 R7, RZ, RZ, R11 ;  /* 0x000000ffff075224 */ /* 0x000fca00078e000b */
[----:B------:R-:W-:Y:S01]  /*7420*/  @P5 STG.E desc[UR36][R6.64+0xa4], R45 ;  /* 0x0000a42d06005986 */ /* 0x000fe2000c101924 */
[----:B------:R-:W-:-:S13]  /*7430*/  ISETP.GT.AND P5, PT, R0, 0x88, P6 ;  /* 0x000000880000780c */ /* 0x000fda00037a4270 */
[----:B------:R0:W-:Y:S04]  /*7440*/  @P5 STG.E desc[UR36][R4.64+0xa0], R9 ;  /* 0x0000a00904005986 */ /* 0x0001e8000c101924 */
[----:B------:R-:W-:Y:S01]  /*7450*/  @P4 STG.E desc[UR36][R4.64+0xa4], R47 ;  /* 0x0000a42f04004986 */ /* 0x000fe2000c101924 */
[C---:B------:R-:W-:Y:S02]  /*7460*/  ISETP.GT.AND P4, PT, R0.reuse, 0x80, P0 ;  /* 0x000000800000780c */ /* 0x040fe40000784270 */
[----:B------:R-:W-:Y:S01]  /*7470*/  ISETP.GT.AND P0, PT, R0, 0x88, P0 ;  /* 0x000000880000780c */ /* 0x000fe20000704270 */
[----:B0-----:R-:W-:-:S10]  /*7480*/  FMUL R9, R50, R88 ;  /* 0x0000005832097220 */ /* 0x001fd40000400000 */
        /* <DEDUP_REMOVED lines=8> */
[----:B------:R0:W-:Y:S01]  /*7510*/  @P4 STG.E desc[UR36][R6.64+0xc4], R49 ;  /* 0x0000c43106004986 */ /* 0x0001e2000c101924 */
[C---:B------:R-:W-:Y:S02]  /*7520*/  ISETP.GT.AND P4, PT, R0.reuse, 0x80, P2 ;  /* 0x000000800000780c */ /* 0x040fe40001784270 */
[C---:B------:R-:W-:Y:S01]  /*7530*/  ISETP.GT.AND P2, PT, R0.reuse, 0x88, P2 ;  /* 0x000000880000780c */ /* 0x040fe20001744270 */
[----:B------:R-:W-:Y:S01]  /*7540*/  @P0 STG.E desc[UR36][R4.64+0xc0], R9 ;  /* 0x0000c00904000986 */ /* 0x000fe2000c101924 */
[C---:B------:R-:W-:Y:S02]  /*7550*/  ISETP.GT.AND P0, PT, R0.reuse, 0x80, P1 ;  /* 0x000000800000780c */ /* 0x040fe40000f04270 */
[----:B------:R-:W-:Y:S01]  /*7560*/  ISETP.GT.AND P1, PT, R0, 0x88, P1 ;  /* 0x000000880000780c */ /* 0x000fe20000f24270 */
[----:B------:R-:W-:Y:S06]  /*7570*/  @P3 STG.E desc[UR36][R4.64+0xc4], R51 ;  /* 0x0000c43304003986 */ /* 0x000fec000c101924 */
[----:B0-----:R-:W-:-:S02]  /*7580*/  @P4 IMAD.MOV.U32 R6, RZ, RZ, R10 ;  /* 0x000000ffff064224 */ /* 0x001fc400078e000a */
[----:B------:R-:W-:-:S05]  /*7590*/  @P4 IMAD.MOV.U32 R7, RZ, RZ, R11 ;  /* 0x000000ffff074224 */ /* 0x000fca00078e000b */
[----:B------:R0:W-:Y:S04]  /*75a0*/  @P4 STG.E desc[UR36][R6.64+0xe0], R3 ;  /* 0x0000e00306004986 */ /* 0x0001e8000c101924 */
[----:B------:R1:W-:Y:S04]  /*75b0*/  @P0 STG.E desc[UR36][R10.64+0xe4], R53 ;  /* 0x0000e4350a000986 */ /* 0x0003e8000c101924 */
[----:B------:R1:W-:Y:S01]  /*75c0*/  @P2 STG.E desc[UR36][R4.64+0xe0], R13 ;  /* 0x0000e00d04002986 */ /* 0x0003e2000c101924 */
[----:B0-----:R-:W-:Y:S01]  /*75d0*/  @P1 MOV R6, R4 ;  /* 0x0000000400061202 */ /* 0x001fe20000000f00 */
[----:B------:R-:W-:-:S05]  /*75e0*/  @P1 IMAD.MOV.U32 R7, RZ, RZ, R5 ;  /* 0x000000ffff071224 */ /* 0x000fca00078e0005 */
[----:B------:R1:W-:Y:S02]  /*75f0*/  @P1 STG.E desc[UR36][R6.64+0xe4], R55 ;  /* 0x0000e43706001986 */ /* 0x0003e4000c101924 */
.L_x_163:
[----:B------:R-:W-:Y:S05]  /*7600*/  BSYNC B0 ;  /* 0x0000000000007941 */ /* 0x000fea0003800000 */
.L_x_39:
[----:B------:R-:W2:Y:S01]  /*7610*/  LDL.LU R25, [R1+0x18] ;  /* 0x0000180001197983 */ /* 0x000ea20000300800 */
[----:B------:R-:W-:-:S03]  /*7620*/  ULDC.64 UR4, c[0x0][0x650] ;  /* 0x0001940000047ab9 */ /* 0x000fc60000000a00 */
[----:B------:R-:W3:Y:S01]  /*7630*/  LDL.LU R24, [R1+0x1c] ;  /* 0x00001c0001187983 */ /* 0x000ee20000300800 */
[----:B------:R-:W-:Y:S01]  /*7640*/  PRMT R0, RZ, 0x7610, R0 ;  /* 0x00007610ff007816 */ /* 0x000fe20000000000 */
[----:B------:R-:W-:Y:S02]  /*7650*/  IMAD.MOV.U32 R18, RZ, RZ, -0x1 ;  /* 0xffffffffff127424 */ /* 0x000fe400078e00ff */
[----:B------:R-:W-:Y:S01]  /*7660*/  IMAD.MOV.U32 R19, RZ, RZ, -0x1 ;  /* 0xffffffffff137424 */ /* 0x000fe200078e00ff */
[----:B---3--:R-:W-:-:S04]  /*7670*/  IADD3 R24, P0, R24, UR54, RZ ;  /* 0x0000003618187c10 */ /* 0x008fc8000ff1e0ff */
[----:B--2---:R-:W-:Y:S01]  /*7680*/  IADD3.X R25, R25, UR45, RZ, P0, !PT ;  /* 0x0000002d19197c10 */ /* 0x004fe200087fe4ff */
[----:B------:R2:W-:Y:S01]  /*7690*/  STL [R1+0x1c], R24 ;  /* 0x00001c1801007387 */ /* 0x0005e20000100800 */
[----:B------:R-:W-:-:S03]  /*76a0*/  ISETP.GE.U32.AND P0, PT, R24, UR4, PT ;  /* 0x0000000418007c0c */ /* 0x000fc6000bf06070 */
[----:B------:R2:W-:Y:S01]  /*76b0*/  STL [R1+0x18], R25 ;  /* 0x0000181901007387 */ /* 0x0005e20000100800 */
[----:B------:R-:W-:-:S13]  /*76c0*/  ISETP.GE.U32.AND.EX P0, PT, R25, UR5, PT, P0 ;  /* 0x0000000519007c0c */ /* 0x000fda000bf06100 */
[----:B--2---:R-:W-:Y:S05]  /*76d0*/  @P0 BRA `(.L_x_164) ;  /* 0x0000000400580947 */ /* 0x004fea0003800000 */
[----:B-1----:R-:W1:Y:S01]  /*76e0*/  LDC.64 R10, c[0x0][0x628] ;  /* 0x00018a00ff0a7b82 */ /* 0x002e620000000a00 */
[----:B------:R-:W2:Y:S01]  /*76f0*/  S2R R16, SR_CTAID.X ;  /* 0x0000000000107919 */ /* 0x000ea20000002500 */
[----:B----4-:R-:W-:Y:S02]  /*7700*/  IMAD.MOV.U32 R8, RZ, RZ, R24 ;  /* 0x000000ffff087224 */ /* 0x010fe400078e0018 */
[----:B------:R-:W-:Y:S01]  /*7710*/  IMAD.MOV.U32 R9, RZ, RZ, R25 ;  /* 0x000000ffff097224 */ /* 0x000fe200078e0019 */
[----:B------:R-:W3:Y:S03]  /*7720*/  S2R R17, SR_CTAID.Y ;  /* 0x0000000000117919 */ /* 0x000ee60000002600 */
[----:B------:R-:W4:Y:S08]  /*7730*/  LDC R12, c[0x0][0x630] ;  /* 0x00018c00ff0c7b82 */ /* 0x000f300000000800 */
[----:B0-----:R-:W0:Y:S01]  /*7740*/  LDC.64 R14, c[0x0][0x620] ;  /* 0x00018800ff0e7b82 */ /* 0x001e220000000a00 */
[----:B-1----:R-:W-:-:S04]  /*7750*/  ISETP.NE.U32.AND P0, PT, R10, RZ, PT ;  /* 0x000000ff0a00720c */ /* 0x002fc80003f05070 */
[----:B------:R-:W-:-:S13]  /*7760*/  ISETP.NE.AND.EX P0, PT, R11, RZ, PT, P0 ;  /* 0x000000ff0b00720c */ /* 0x000fda0003f05300 */
[----:B0-234-:R-:W-:Y:S05]  /*7770*/  @!P0 BRA `(.L_x_165) ;  /* 0x0000000000288947 */ /* 0x01dfea0003800000 */
        /* <DEDUP_REMOVED lines=10> */
.L_x_165:
[-CC-:B------:R-:W-:Y:S01]  /*7820*/  SHF.R.U64 R19, R8, R12.reuse, R9.reuse ;  /* 0x0000000c08137219 */ /* 0x180fe20000001209 */
[----:B------:R-:W0:Y:S01]  /*7830*/  LDC.64 R20, c[0x0][0x640] ;  /* 0x00019000ff147b82 */ /* 0x000e220000000a00 */
[----:B------:R-:W-:Y:S01]  /*7840*/  SHF.R.U32.HI R0, RZ, R12, R9 ;  /* 0x0000000cff007219 */ /* 0x000fe20000011609 */
[----:B------:R-:W-:Y:S01]  /*7850*/  IMAD.MOV.U32 R4, RZ, RZ, R24 ;  /* 0x000000ffff047224 */ /* 0x000fe200078e0018 */
[----:B------:R-:W-:Y:S01]  /*7860*/  IADD3 R3, P0, RZ, -R19, RZ ;  /* 0x80000013ff037210 */ /* 0x000fe20007f1e0ff */
[----:B------:R-:W-:Y:S01]  /*7870*/  ULDC UR4, c[0x0][0x150] ;  /* 0x0000540000047ab9 */ /* 0x000fe20000000800 */
[----:B------:R-:W-:-:S03]  /*7880*/  I2FP.F32.U32 R7, R16 ;  /* 0x0000001000077245 */ /* 0x000fc60000201000 */
[----:B------:R-:W1:Y:S01]  /*7890*/  LDC R6, c[0x0][0x618] ;  /* 0x00018600ff067b82 */ /* 0x000e620000000800 */
[----:B------:R-:W-:Y:S02]  /*78a0*/  IMAD.X R5, RZ, RZ, ~R0, P0 ;  /* 0x000000ffff057224 */ /* 0x000fe400000e0e00 */
[----:B------:R-:W-:Y:S01]  /*78b0*/  FMUL R7, R7, UR4 ;  /* 0x0000000407077c20 */ /* 0x000fe20008400000 */
[----:B------:R-:W-:Y:S01]  /*78c0*/  ULDC UR4, c[0x0][0x154] ;  /* 0x0000550000047ab9 */ /* 0x000fe20000000800 */
[-C--:B------:R-:W-:Y:S01]  /*78d0*/  IMAD R0, R5, R14.reuse, RZ ;  /* 0x0000000e05007224 */ /* 0x080fe200078e02ff */
[----:B------:R-:W-:Y:S02]  /*78e0*/  MOV R5, R25 ;  /* 0x0000001900057202 */ /* 0x000fe40000000f00 */
[----:B------:R-:W2:Y:S01]  /*78f0*/  LDC R11, c[0x0][0x608] ;  /* 0x00018200ff0b7b82 */ /* 0x000ea20000000800 */
[----:B------:R-:W3:Y:S01]  /*7900*/  F2I.U32.TRUNC.NTZ R7, R7 ;  /* 0x0000000700077305 */ /* 0x000ee2000020f000 */
[----:B------:R-:W-:-:S04]  /*7910*/  IMAD.WIDE.U32 R4, R3, R14, R4 ;  /* 0x0000000e03047225 */ /* 0x000fc800078e0004 */
[----:B------:R-:W-:Y:S02]  /*7920*/  IMAD R3, R3, R15, R0 ;  /* 0x0000000f03037224 */ /* 0x000fe400078e0200 */
[----:B------:R-:W4:Y:S01]  /*7930*/  LDC R8, c[0x0][0x658] ;  /* 0x00019600ff087b82 */ /* 0x000f220000000800 */
[----:B0-----:R-:W-:Y:S01]  /*7940*/  ISETP.NE.U32.AND P0, PT, R20, RZ, PT ;  /* 0x000000ff1400720c */ /* 0x001fe20003f05070 */
[----:B------:R-:W-:Y:S01]  /*7950*/  IMAD.IADD R3, R5, 0x1, R3 ;  /* 0x0000000105037824 */ /* 0x000fe200078e0203 */
[----:B------:R-:W-:Y:S02]  /*7960*/  I2FP.F32.U32 R5, R17 ;  /* 0x0000001100057245 */ /* 0x000fe40000201000 */
[----:B------:R-:W-:-:S03]  /*7970*/  ISETP.NE.AND.EX P0, PT, R21, RZ, PT, P0 ;  /* 0x000000ff1500720c */ /* 0x000fc60003f05300 */
[----:B------:R-:W0:Y:S01]  /*7980*/  LDC R9, c[0x0][0x144] ;  /* 0x00005100ff097b82 */ /* 0x000e220000000800 */
[-C--:B-1----:R-:W-:Y:S01]  /*7990*/  SHF.R.U64 R13, R4, R6.reuse, R3 ;  /* 0x00000006040d7219 */ /* 0x082fe20000001203 */
[----:B---3--:R-:W-:Y:S01]  /*79a0*/  IMAD.MOV R7, RZ, RZ, -R7 ;  /* 0x000000ffff077224 */ /* 0x008fe200078e0a07 */
[----:B------:R-:W-:Y:S01]  /*79b0*/  SHF.R.U32.HI R0, RZ, R6, R3 ;  /* 0x00000006ff007219 */ /* 0x000fe20000011603 */
[----:B------:R-:W-:-:S04]  /*79c0*/  FMUL R6, R5, UR4 ;  /* 0x0000000405067c20 */ /* 0x000fc80008400000 */
[----:B------:R-:W1:Y:S01]  /*79d0*/  LDC R14, c[0x0][0x148] ;  /* 0x00005200ff0e7b82 */ /* 0x000e620000000800 */
[----:B------:R3:W0:Y:S01]  /*79e0*/  F2I.U32.TRUNC.NTZ R12, R6 ;  /* 0x00000006000c7305 */ /* 0x000622000020f000 */
[-CC-:B--2---:R-:W-:Y:S02]  /*79f0*/  SHF.R.U64 R10, R13, R11.reuse, R0.reuse ;  /* 0x0000000b0d0a7219 */ /* 0x184fe40000001200 */
[----:B------:R-:W-:-:S04]  /*7a00*/  SHF.R.U32.HI R3, RZ, R11, R0 ;  /* 0x0000000bff037219 */ /* 0x000fc80000011600 */
[----:B------:R-:W2:Y:S01]  /*7a10*/  LDC R18, c[0x0][0x648] ;  /* 0x00019200ff127b82 */ /* 0x000ea20000000800 */
[-CC-:B----4-:R-:W-:Y:S02]  /*7a20*/  SHF.R.U64 R15, R10, R8.reuse, R3.reuse ;  /* 0x000000080a0f7219 */ /* 0x190fe40000001203 */
[----:B------:R-:W-:-:S03]  /*7a30*/  SHF.R.U32.HI R5, RZ, R8, R3 ;  /* 0x00000008ff057219 */ /* 0x000fc60000011603 */
[----:B------:R-:W-:Y:S02]  /*7a40*/  IMAD.MOV.U32 R4, RZ, RZ, R15 ;  /* 0x000000ffff047224 */ /* 0x000fe400078e000f */
[----:B------:R-:W4:Y:S01]  /*7a50*/  LDC R24, c[0x0][0x638] ;  /* 0x00018e00ff187b82 */ /* 0x000f220000000800 */
[----:B0-----:R-:W-:-:S07]  /*7a60*/  IMAD R16, R9, R7, R16 ;  /* 0x0000000709107224 */ /* 0x001fce00078e0210 */
[----:B------:R-:W0:Y:S08]  /*7a70*/  LDC R89, c[0x0][0x610] ;  /* 0x00018400ff597b82 */ /* 0x000e300000000800 */
[----:B------:R-:W0:Y:S01]  /*7a80*/  LDC R25, c[0x0][0x600] ;  /* 0x00018000ff197b82 */ /* 0x000e220000000800 */
[----:B-123--:R-:W-:Y:S05]  /*7a90*/  @!P0 BRA `(.L_x_166) ;  /* 0x0000000000288947 */ /* 0x00efea0003800000 */
        /* <DEDUP_REMOVED lines=10> */
.L_x_166:
[----:B------:R-:W1:Y:S01]  /*7b40*/  LDC R3, c[0x0][0x65c] ;  /* 0x00019700ff037b82 */ /* 0x000e620000000800 */
[----:B------:R-:W-:Y:S01]  /*7b50*/  SHF.R.U64 R0, R4, R18, R5 ;  /* 0x0000001204007219 */ /* 0x000fe20000001205 */
[----:B------:R-:W-:Y:S01]  /*7b60*/  IMAD.MOV R12, RZ, RZ, -R12 ;  /* 0x000000ffff0c7224 */ /* 0x000fe200078e0a0c */
[----:B------:R-:W-:-:S03]  /*7b70*/  LOP3.LUT R13, R13, R94, RZ, 0xc0, !PT ;  /* 0x0000005e0d0d7212 */ /* 0x000fc600078ec0ff */
[----:B------:R-:W-:Y:S01]  /*7b80*/  IMAD.MOV R4, RZ, RZ, -R0 ;  /* 0x000000ffff047224 */ /* 0x000fe200078e0a00 */
[----:B-1----:R-:W-:Y:S02]  /*7b90*/  ISETP.NE.AND P0, PT, R3, 0x1, PT ;  /* 0x000000010300780c */ /* 0x002fe40003f05270 */
[----:B------:R-:W-:-:S05]  /*7ba0*/  LOP3.LUT R3, R10, R93, RZ, 0xc0, !PT ;  /* 0x0000005d0a037212 */ /* 0x000fca00078ec0ff */
[----:B------:R-:W-:Y:S02]  /*7bb0*/  IMAD R3, R100, R0, R3 ;  /* 0x0000000064037224 */ /* 0x000fe400078e0203 */
[----:B----4-:R-:W-:-:S04]  /*7bc0*/  IMAD R0, R4, R24, R15 ;  /* 0x0000001804007224 */ /* 0x010fc800078e020f */
[----:B------:R-:W-:Y:S02]  /*7bd0*/  @P0 IMAD R16, R14, R12, R17 ;  /* 0x0000000c0e100224 */ /* 0x000fe400078e0211 */
[----:B0-----:R-:W-:Y:S02]  /*7be0*/  IMAD R4, R0, R25, R13 ;  /* 0x0000001900047224 */ /* 0x001fe400078e020d */
[----:B------:R-:W-:Y:S02]  /*7bf0*/  IMAD R89, R3, R89, R16 ;  /* 0x0000005903597224 */ /* 0x000fe400078e0210 */
[----:B------:R-:W-:-:S03]  /*7c00*/  IMAD.MOV.U32 R3, RZ, RZ, 0x1 ;  /* 0x00000001ff037424 */ /* 0x000fc600078e00ff */
[----:B------:R-:W-:Y:S02]  /*7c10*/  SEL R18, R4, R89, !P0 ;  /* 0x0000005904127207 */ /* 0x000fe40004000000 */
[----:B------:R-:W-:Y:S02]  /*7c20*/  PRMT R0, R3, 0x7610, R0 ;  /* 0x0000761003007816 */ /* 0x000fe40000000000 */
[----:B------:R-:W-:-:S07]  /*7c30*/  SEL R89, R89, R4, !P0 ;  /* 0x0000000459597207 */ /* 0x000fce0004000000 */
.L_x_164:
[----:B------:R-:W-:Y:S01]  /*7c40*/  UIADD3 UR39, UR40, UR39, URZ ;  /* 0x0000002728277290 */ /* 0x000fe2000fffe03f */
[----:B------:R-:W-:-:S03]  /*7c50*/  LOP3.LUT P0, RZ, R0, 0xff, RZ, 0xc0, !PT ;  /* 0x000000ff00ff7812 */ /* 0x000fc6000780c0ff */
[----:B------:R-:W-:Y:S02]  /*7c60*/  USHF.R.U32.HI UR4, URZ, 0x1, UR39 ;  /* 0x000000013f047899 */ /* 0x000fe40008011627 */
[----:B------:R-:W-:Y:S02]  /*7c70*/  UISETP.GT.U32.AND UP1, UPT, UR39, 0x1, UPT ;  /* 0x000000012700788c */ /* 0x000fe4000bf24070 */
[----:B------:R-:W-:Y:S02]  /*7c80*/  ULOP3.LUT UR4, UR4, 0x1, URZ, 0xc0, !UPT ;  /* 0x0000000104047892 */ /* 0x000fe4000f8ec03f */
[----:B------:R-:W-:Y:S02]  /*7c90*/  UISETP.LT.U32.AND UP1, UPT, UR40, 0x2, UP1 ;  /* 0x000000022800788c */ /* 0x000fe40008f21070 */
[----:B------:R-:W-:Y:S02]  /*7ca0*/  UISETP.NE.U32.AND UP0, UPT, UR4, 0x1, UPT ;  /* 0x000000010400788c */ /* 0x000fe4000bf05070 */
[----:B------:R-:W-:-:S02]  /*7cb0*/  USEL UR5, URZ, 0x1, !UP1 ;  /* 0x000000013f057887 */ /* 0x000fc4000c800000 */
[----:B------:R-:W-:Y:S02]  /*7cc0*/  UISETP.GT.U32.AND UP0, UPT, UR40, 0x1, !UP0 ;  /* 0x000000012800788c */ /* 0x000fe4000c704070 */
[----:B------:R-:W-:Y:S02]  /*7cd0*/  ULOP3.LUT UR39, UR39, 0x1, URZ, 0xc0, !UPT ;  /* 0x0000000127277892 */ /* 0x000fe4000f8ec03f */
[----:B------:R-:W-:-:S04]  /*7ce0*/  USEL UR4, URZ, 0x1, !UP0 ;  /* 0x000000013f047887 */ /* 0x000fc8000c000000 */
[----:B------:R-:W-:Y:S01]  /*7cf0*/  ULOP3.LUT UR38, UR4, UR38, UR5, 0x96, !UPT ;  /* 0x0000002604267292 */ /* 0x000fe2000f8e9605 */
[----:B------:R-:W-:Y:S11]  /*7d00*/  @P0 BRA `(.L_x_167) ;  /* 0xffffff9400680947 */ /* 0x000ff6000383ffff */
[----:B------:R-:W-:Y:S05]  /*7d10*/  EXIT ;  /* 0x000000000000794d */ /* 0x000fea0003800000 */
.L_x_3:
[----:B------:R-:W2:Y:S04]  /*7d20*/  LDL R19, [R1+0x1c] ;  /* 0x00001c0001137983 */ /* 0x000ea80000100800 */
[----:B0-----:R-:W3:Y:S01]  /*7d30*/  LDL R20, [R1+0x18] ;  /* 0x0000180001147983 */ /* 0x001ee20000100800 */
[----:B------:R-:W-:Y:S01]  /*7d40*/  IMAD.MOV.U32 R7, RZ, RZ, -0x1 ;  /* 0xffffffffff077424 */ /* 0x000fe200078e00ff */
[----:B------:R-:W-:-:S04]  /*7d50*/  ULDC.64 UR4, c[0x0][0x650] ;  /* 0x0001940000047ab9 */ /* 0x000fc80000000a00 */
[----:B------:R0:W-:Y:S01]  /*7d60*/  STL [R1+0x8], R7 ;  /* 0x0000080701007387 */ /* 0x0001e20000100800 */
[----:B------:R-:W-:Y:S01]  /*7d70*/  PRMT R6, RZ, 0x7610, R6 ;  /* 0x00007610ff067816 */ /* 0x000fe20000000006 */
[----:B------:R-:W-:Y:S01]  /*7d80*/  IMAD.MOV.U32 R17, RZ, RZ, -0x1 ;  /* 0xffffffffff117424 */ /* 0x000fe200078e00ff */
[----:B------:R-:W-:Y:S02]  /*7d90*/  MOV R16, 0xffffffff ;  /* 0xffffffff00107802 */ /* 0x000fe40000000f00 */
[----:B--2---:R-:W-:-:S04]  /*7da0*/  ISETP.GE.U32.AND P0, PT, R19, UR4, PT ;  /* 0x0000000413007c0c */ /* 0x004fc8000bf06070 */
[----:B---3--:R-:W-:-:S13]  /*7db0*/  ISETP.GE.U32.AND.EX P0, PT, R20, UR5, PT, P0 ;  /* 0x0000000514007c0c */ /* 0x008fda000bf06100 */
[----:B0-----:R-:W-:Y:S05]  /*7dc0*/  @P0 BRA `(.L_x_168) ;  /* 0x0000000400680947 */ /* 0x001fea0003800000 */
[----:B------:R-:W0:Y:S01]  /*7dd0*/  LDC.64 R12, c[0x0][0x628] ;  /* 0x00018a00ff0c7b82 */ /* 0x000e220000000a00 */
[----:B------:R-:W-:Y:S02]  /*7de0*/  IMAD.MOV.U32 R10, RZ, RZ, R19 ;  /* 0x000000ffff0a7224 */ /* 0x000fe400078e0013 */
[----:B------:R-:W-:-:S05]  /*7df0*/  IMAD.MOV.U32 R11, RZ, RZ, R20 ;  /* 0x000000ffff0b7224 */ /* 0x000fca00078e0014 */
[----:B------:R-:W1:Y:S08]  /*7e00*/  LDC R14, c[0x0][0x630] ;  /* 0x00018c00ff0e7b82 */ /* 0x000e700000000800 */
[----:B------:R-:W2:Y:S01]  /*7e10*/  LDC.64 R16, c[0x0][0x620] ;  /* 0x00018800ff107b82 */ /* 0x000ea20000000a00 */
[----:B0-----:R-:W-:-:S04]  /*7e20*/  ISETP.NE.U32.AND P0, PT, R12, RZ, PT ;  /* 0x000000ff0c00720c */ /* 0x001fc80003f05070 */
[----:B------:R-:W-:-:S13]  /*7e30*/  ISETP.NE.AND.EX P0, PT, R13, RZ, PT, P0 ;  /* 0x000000ff0d00720c */ /* 0x000fda0003f05300 */
[----:B-12---:R-:W-:Y:S05]  /*7e40*/  @!P0 BRA `(.L_x_169) ;  /* 0x0000000000288947 */ /* 0x006fea0003800000 */
        /* <DEDUP_REMOVED lines=10> */
.L_x_169:
[--C-:B------:R-:W-:Y:S01]  /*7ef0*/  SHF.R.U64 R12, R10, R14, R11.reuse ;  /* 0x0000000e0a0c7219 */ /* 0x100fe2000000120b */
[----:B------:R-:W0:Y:S01]  /*7f00*/  LDC R18, c[0x0][0x618] ;  /* 0x00018600ff127b82 */ /* 0x000e220000000800 */
[----:B------:R-:W-:Y:S01]  /*7f10*/  I2FP.F32.U32 R8, R4 ;  /* 0x0000000400087245 */ /* 0x000fe20000201000 */
[----:B------:R-:W-:Y:S01]  /*7f20*/  IMAD.MOV.U32 R7, RZ, RZ, R20 ;  /* 0x000000ffff077224 */ /* 0x000fe200078e0014 */
[----:B------:R-:W-:Y:S01]  /*7f30*/  SHF.R.U32.HI R5, RZ, R14, R11 ;  /* 0x0000000eff057219 */ /* 0x000fe2000001160b */
[----:B------:R-:W-:Y:S01]  /*7f40*/  ULDC UR4, c[0x0][0x150] ;  /* 0x0000540000047ab9 */ /* 0x000fe20000000800 */
[----:B------:R-:W-:Y:S01]  /*7f50*/  IADD3 R9, P0, RZ, -R12, RZ ;  /* 0x8000000cff097210 */ /* 0x000fe20007f1e0ff */
[----:B------:R-:W-:Y:S01]  /*7f60*/  FMUL R11, R8, UR4 ;  /* 0x00000004080b7c20 */ /* 0x000fe20008400000 */
[----:B------:R-:W-:Y:S01]  /*7f70*/  IMAD.MOV.U32 R6, RZ, RZ, R19 ;  /* 0x000000ffff067224 */ /* 0x000fe200078e0013 */
[----:B------:R-:W1:Y:S01]  /*7f80*/  LDC.64 R20, c[0x0][0x640] ;  /* 0x00019000ff147b82 */ /* 0x000e620000000a00 */
[----:B------:R-:W-:Y:S01]  /*7f90*/  ULDC UR4, c[0x0][0x154] ;  /* 0x0000550000047ab9 */ /* 0x000fe20000000800 */
[----:B------:R-:W-:-:S02]  /*7fa0*/  IMAD.X R5, RZ, RZ, ~R5, P0 ;  /* 0x000000ffff057224 */ /* 0x000fc400000e0e05 */
[----:B------:R-:W2:Y:S01]  /*7fb0*/  F2I.U32.TRUNC.NTZ R11, R11 ;  /* 0x0000000b000b7305 */ /* 0x000ea2000020f000 */
[----:B------:R-:W-:-:S03]  /*7fc0*/  IMAD.WIDE.U32 R6, R9, R16, R6 ;  /* 0x0000001009067225 */ /* 0x000fc600078e0006 */
[----:B------:R-:W3:Y:S01]  /*7fd0*/  LDC R13, c[0x0][0x144] ;  /* 0x00005100ff0d7b82 */ /* 0x000ee20000000800 */
[----:B------:R-:W-:-:S04]  /*7fe0*/  IMAD R8, R5, R16, RZ ;  /* 0x0000001005087224 */ /* 0x000fc800078e02ff */
[----:B------:R-:W-:Y:S02]  /*7ff0*/  IMAD R5, R9, R17, R8 ;  /* 0x0000001109057224 */ /* 0x000fe400078e0208 */
[----:B------:R-:W-:Y:S01]  /*8000*/  IMAD.MOV.U32 R8, RZ, RZ, -0x1 ;  /* 0xffffffffff087424 */ /* 0x000fe200078e00ff */
[----:B------:R-:W4:Y:S01]  /*8010*/  LDC R14, c[0x0][0x608] ;  /* 0x00018200ff0e7b82 */ /* 0x000f220000000800 */
[----:B------:R-:W-:Y:S01]  /*8020*/  IMAD.IADD R5, R7, 0x1, R5 ;  /* 0x0000000107057824 */ /* 0x000fe200078e0205 */
[----:B------:R-:W-:-:S04]  /*8030*/  I2FP.F32.U32 R7, R3 ;  /* 0x0000000300077245 */ /* 0x000fc80000201000 */
[-CC-:B0-----:R-:W-:Y:S01]  /*8040*/  SHF.R.U64 R10, R6, R18.reuse, R5.reuse ;  /* 0x00000012060a7219 */ /* 0x181fe20000001205 */
[----:B------:R-:W-:Y:S01]  /*8050*/  FMUL R7, R7, UR4 ;  /* 0x0000000407077c20 */ /* 0x000fe20008400000 */
[----:B------:R-:W0:Y:S01]  /*8060*/  LDC R9, c[0x0][0x658] ;  /* 0x00019600ff097b82 */ /* 0x000e220000000800 */
[----:B--2---:R-:W-:Y:S02]  /*8070*/  IADD3 R6, -R11, RZ, RZ ;  /* 0x000000ff0b067210 */ /* 0x004fe40007ffe1ff */
[----:B-1----:R-:W-:Y:S02]  /*8080*/  ISETP.NE.U32.AND P0, PT, R20, RZ, PT ;  /* 0x000000ff1400720c */ /* 0x002fe40003f05070 */
[----:B------:R-:W-:Y:S02]  /*8090*/  SHF.R.U32.HI R5, RZ, R18, R5 ;  /* 0x00000012ff057219 */ /* 0x000fe40000011605 */
[----:B------:R-:W-:Y:S01]  /*80a0*/  ISETP.NE.AND.EX P0, PT, R21, RZ, PT, P0 ;  /* 0x000000ff1500720c */ /* 0x000fe20003f05300 */
[----:B------:R-:W1:Y:S01]  /*80b0*/  LDC R16, c[0x0][0x148] ;  /* 0x00005200ff107b82 */ /* 0x000e620000000800 */
[----:B---3--:R-:W-:-:S02]  /*80c0*/  IMAD R17, R13, R6, R4 ;  /* 0x000000060d117224 */ /* 0x008fc400078e0204 */
[----:B------:R-:W-:-:S05]  /*80d0*/  IMAD.MOV.U32 R6, RZ, RZ, 0x1 ;  /* 0x00000001ff067424 */ /* 0x000fca00078e00ff */
[----:B------:R-:W2:Y:S01]  /*80e0*/  LDC R19, c[0x0][0x600] ;  /* 0x00018000ff137b82 */ /* 0x000ea20000000800 */
[-CC-:B----4-:R-:W-:Y:S02]  /*80f0*/  SHF.R.U64 R13, R10, R14.reuse, R5.reuse ;  /* 0x0000000e0a0d7219 */ /* 0x190fe40000001205 */
[----:B------:R-:W-:Y:S02]  /*8100*/  SHF.R.U32.HI R4, RZ, R14, R5 ;  /* 0x0000000eff047219 */ /* 0x000fe40000011605 */
[----:B------:R3:W4:Y:S03]  /*8110*/  F2I.U32.TRUNC.NTZ R14, R7 ;  /* 0x00000007000e7305 */ /* 0x000726000020f000 */
[----:B------:R-:W1:Y:S01]  /*8120*/  LDC R22, c[0x0][0x648] ;  /* 0x00019200ff167b82 */ /* 0x000e620000000800 */
[-C--:B0-----:R-:W-:Y:S02]  /*8130*/  SHF.R.U64 R15, R13, R9.reuse, R4 ;  /* 0x000000090d0f7219 */ /* 0x081fe40000001204 */
[----:B------:R-:W-:-:S02]  /*8140*/  SHF.L.U32 R8, R8, R9, RZ ;  /* 0x0000000908087219 */ /* 0x000fc400000006ff */
[-C--:B------:R-:W-:Y:S01]  /*8150*/  SHF.R.U32.HI R5, RZ, R9.reuse, R4 ;  /* 0x00000009ff057219 */ /* 0x080fe20000011604 */
[----:B------:R-:W-:Y:S01]  /*8160*/  IMAD.MOV.U32 R4, RZ, RZ, R15 ;  /* 0x000000ffff047224 */ /* 0x000fe200078e000f */
[----:B------:R-:W-:Y:S01]  /*8170*/  SHF.L.U32 R18, R6, R9, RZ ;  /* 0x0000000906127219 */ /* 0x000fe200000006ff */
[----:B------:R-:W0:Y:S01]  /*8180*/  LDC R23, c[0x0][0x638] ;  /* 0x00018e00ff177b82 */ /* 0x000e220000000800 */
[----:B------:R-:W-:-:S07]  /*8190*/  LOP3.LUT R24, RZ, R8, RZ, 0x33, !PT ;  /* 0x00000008ff187212 */ /* 0x000fce00078e33ff */
[----:B------:R-:W0:Y:S01]  /*81a0*/  LDC R25, c[0x0][0x610] ;  /* 0x00018400ff197b82 */ /* 0x000e220000000800 */
[----:B---34-:R-:W-:Y:S05]  /*81b0*/  @!P0 BRA `(.L_x_170) ;  /* 0x0000000000288947 */ /* 0x018fea0003800000 */
[----:B------:R-:W3:Y:S02]  /*81c0*/  LDC R4, c[0x0][0x64c] ;  /* 0x00019300ff047b82 */ /* 0x000ee40000000800 */
[----:B---3--:R-:W-:-:S05]  /*81d0*/  IADD3 R9, P0, R15, R4, RZ ;  /* 0x000000040f097210 */ /* 0x008fca0007f1e0ff */
        /* <DEDUP_REMOVED lines=8> */
.L_x_170:
[----:B------:R-:W3:Y:S01]  /*8260*/  LDC R6, c[0x0][0x65c] ;  /* 0x00019700ff067b82 */ /* 0x000ee20000000800 */
[----:B------:R4:W-:Y:S01]  /*8270*/  STL [R1+0x8], R12 ;  /* 0x0000080c01007387 */ /* 0x0009e20000100800 */
[----:B-1----:R-:W-:Y:S01]  /*8280*/  SHF.R.U64 R5, R4, R22, R5 ;  /* 0x0000001604057219 */ /* 0x002fe20000001205 */
[----:B--2---:R-:W-:Y:S01]  /*8290*/  VIADD R7, R19, 0xffffffff ;  /* 0xffffffff13077836 */ /* 0x004fe20000000000 */
[----:B------:R-:W-:Y:S01]  /*82a0*/  LOP3.LUT R4, R13, R24, RZ, 0xc0, !PT ;  /* 0x000000180d047212 */ /* 0x000fe200078ec0ff */
[----:B------:R-:W-:-:S03]  /*82b0*/  IMAD.MOV R14, RZ, RZ, -R14 ;  /* 0x000000ffff0e7224 */ /* 0x000fc600078e0a0e */
[----:B------:R-:W-:Y:S01]  /*82c0*/  LOP3.LUT R10, R10, R7, RZ, 0xc0, !PT ;  /* 0x000000070a0a7212 */ /* 0x000fe200078ec0ff */
[----:B------:R-:W-:Y:S01]  /*82d0*/  IMAD R4, R18, R5, R4 ;  /* 0x0000000512047224 */ /* 0x000fe200078e0204 */
[----:B---3--:R-:W-:Y:S01]  /*82e0*/  ISETP.NE.AND P0, PT, R6, 0x1, PT ;  /* 0x000000010600780c */ /* 0x008fe20003f05270 */
[----:B------:R-:W-:-:S12]  /*82f0*/  IMAD.MOV R6, RZ, RZ, -R5 ;  /* 0x000000ffff067224 */ /* 0x000fd800078e0a05 */
[----:B------:R-:W-:Y:S02]  /*8300*/  @P0 IMAD R17, R16, R14, R3 ;  /* 0x0000000e10110224 */ /* 0x000fe400078e0203 */
[----:B0-----:R-:W-:Y:S02]  /*8310*/  IMAD R3, R6, R23, R15 ;  /* 0x0000001706037224 */ /* 0x001fe400078e020f */
[----:B------:R-:W-:Y:S02]  /*8320*/  IMAD R17, R4, R25, R17 ;  /* 0x0000001904117224 */ /* 0x000fe400078e0211 */
[----:B------:R-:W-:Y:S02]  /*8330*/  IMAD R4, R3, R19, R10 ;  /* 0x0000001303047224 */ /* 0x000fe400078e020a */
[----:B------:R-:W-:-:S03]  /*8340*/  IMAD.MOV.U32 R6, RZ, RZ, 0x1 ;  /* 0x00000001ff067424 */ /* 0x000fc600078e00ff */
[----:B------:R-:W-:Y:S02]  /*8350*/  SEL R16, R4, R17, !P0 ;  /* 0x0000001104107207 */ /* 0x000fe40004000000 */
[----:B----4-:R-:W-:-:S07]  /*8360*/  SEL R17, R17, R4, !P0 ;  /* 0x0000000411117207 */ /* 0x010fce0004000000 */
.L_x_168:
[----:B------:R-:W-:-:S08]  /*8370*/  NOP ;  /* 0x0000000000007918 */ /* 0x000fd00000000000 */
[----:B------:R-:W0:-:S00]  /*8380*/  USETMAXREG.DEALLOC.CTAPOOL 0x28 ;  /* 0x00000028000079c8 */ /* 0x000e0000080e0500 */
[----:B0-----:R-:W-:-:S13]  /*8390*/  ISETP.NE.AND P0, PT, R2, RZ, PT ;  /* 0x000000ff0200720c */ /* 0x001fda0003f05270 */
[----:B------:R-:W-:Y:S05]  /*83a0*/  @P0 EXIT ;  /* 0x000000000000094d */ /* 0x000fea0003800000 */
[----:B------:R-:W-:Y:S01]  /*83b0*/  MOV R2, 0x1 ;  /* 0x0000000100027802 */ /* 0x000fe20000000f00 */
[----:B------:R0:W-:Y:S01]  /*83c0*/  STL [R1+0x28], RZ ;  /* 0x000028ff01007387 */ /* 0x0001e20000100800 */
[----:B------:R-:W-:-:S03]  /*83d0*/  LOP3.LUT P0, RZ, R6, 0xff, RZ, 0xc0, !PT ;  /* 0x000000ff06ff7812 */ /* 0x000fc6000780c0ff */
[----:B------:R0:W-:Y:S10]  /*83e0*/  STL [R1+0x2c], R2 ;  /* 0x00002c0201007387 */ /* 0x0001f40000100800 */
[----:B0-----:R-:W-:Y:S05]  /*83f0*/  @!P0 BRA `(.L_x_171) ;  /* 0x0000001800e48947 */ /* 0x001fea0003800000 */
[----:B------:R-:W2:Y:S01]  /*8400*/  LDL R3, [R1+0x14] ;  /* 0x0000140001037983 */ /* 0x000ea20000100800 */
[----:B------:R-:W0:Y:S01]  /*8410*/  LDC R2, c[0x0][0x28c] ;  /* 0x0000a300ff027b82 */ /* 0x000e220000000800 */
[----:B------:R-:W-:Y:S01]  /*8420*/  LOP3.LUT P0, RZ, R0, 0x1f, RZ, 0xc0, !PT ;  /* 0x0000001f00ff7812 */ /* 0x000fe2000780c0ff */
[----:B------:R-:W-:Y:S01]  /*8430*/  ULDC UR37, c[0x0][0x658] ;  /* 0x0001960000257ab9 */ /* 0x000fe20000000800 */
[----:B------:R-:W3:Y:S01]  /*8440*/  LDL.LU R5, [R1+0xc] ;  /* 0x00000c0001057983 */ /* 0x000ee20000300800 */
[----:B------:R-:W-:Y:S01]  /*8450*/  IMAD.MOV.U32 R0, RZ, RZ, 0x1 ;  /* 0x00000001ff007424 */ /* 0x000fe200078e00ff */
[----:B------:R-:W-:Y:S01]  /*8460*/  UMOV UR4, 0xffffffff ;  /* 0xffffffff00047882 */ /* 0x000fe20000000000 */
[----:B------:R-:W-:Y:S01]  /*8470*/  BSSY B7, `(.L_x_171) ;  /* 0x00001b1000077945 */ /* 0x000fe20003800000 */
[----:B------:R-:W1:Y:S01]  /*8480*/  S2R R7, SR_TID.X ;  /* 0x0000000000077919 */ /* 0x000e620000002100 */
[----:B------:R-:W-:Y:S01]  /*8490*/  USHF.L.U32 UR4, UR4, UR37, URZ ;  /* 0x0000002504047299 */ /* 0x000fe2000800063f */
[----:B------:R-:W-:Y:S01]  /*84a0*/  ULDC UR39, c[0x0][0x600] ;  /* 0x0001800000277ab9 */ /* 0x000fe20000000800 */
[----:B------:R-:W-:Y:S01]  /*84b0*/  UMOV UR5, 0x1 ;  /* 0x0000000100057882 */ /* 0x000fe20000000000 */
[----:B------:R-:W-:-:S02]  /*84c0*/  UIADD3 UR39, UR39, -0x1, URZ ;  /* 0xffffffff27277890 */ /* 0x000fc4000fffe03f */
[----:B------:R-:W-:Y:S02]  /*84d0*/  USHF.L.U32 UR37, UR5, UR37, URZ ;  /* 0x0000002505257299 */ /* 0x000fe4000800063f */
[----:B------:R-:W-:Y:S01]  /*84e0*/  ULOP3.LUT UR38, URZ, UR4, URZ, 0x33, !UPT ;  /* 0x000000043f267292 */ /* 0x000fe2000f8e333f */
[----:B------:R-:W-:Y:S01]  /*84f0*/  ULDC.64 UR46, c[0x0][0x198] ;  /* 0x00006600002e7ab9 */ /* 0x000fe20000000a00 */
[----:B0-----:R-:W-:Y:S01]  /*8500*/  VIADD R2, R2, 0x3f ;  /* 0x0000003f02027836 */ /* 0x001fe20000000000 */
[----:B-1----:R-:W-:-:S04]  /*8510*/  LOP3.LUT R7, R7, 0x7f, RZ, 0xc0, !PT ;  /* 0x0000007f07077812 */ /* 0x002fc800078ec0ff */
[C---:B------:R-:W-:Y:S02]  /*8520*/  ISETP.NE.AND P1, PT, R7.reuse, RZ, PT ;  /* 0x000000ff0700720c */ /* 0x040fe40003f25270 */
[----:B------:R-:W-:Y:S01]  /*8530*/  ISETP.NE.OR P0, PT, R7, RZ, !P0 ;  /* 0x000000ff0700720c */ /* 0x000fe20004705670 */
[----:B--2---:R-:W-:Y:S01]  /*8540*/  IMAD.MOV.U32 R4, RZ, RZ, R3 ;  /* 0x000000ffff047224 */ /* 0x004fe200078e0003 */
[----:B------:R-:W-:Y:S02]  /*8550*/  SHF.R.S32.HI R3, RZ, 0x1f, R2 ;  /* 0x0000001fff037819 */ /* 0x000fe40000011402 */
[----:B---3--:R-:W-:Y:S02]  /*8560*/  LOP3.LUT R5, R5, 0xfffffffe, RZ, 0xc0, !PT ;  /* 0xfffffffe05057812 */ /* 0x008fe400078ec0ff */
[----:B------:R-:W-:-:S05]  /*8570*/  LEA.HI R3, R3, R2, RZ, 0x6 ;  /* 0x0000000203037211 */ /* 0x000fca00078f30ff */
[----:B------:R-:W-:Y:S02]  /*8580*/  @P1 LOP3.LUT R5, R5, 0x1, RZ, 0xfc, !PT ;  /* 0x0000000105051812 */ /* 0x000fe400078efcff */
[----:B------:R-:W-:Y:S02]  /*8590*/  LOP3.LUT R4, R4, 0x2, RZ, 0xfc, !PT ;  /* 0x0000000204047812 */ /* 0x000fe400078efcff */
[----:B------:R-:W-:Y:S02]  /*85a0*/  LOP3.LUT R5, R5, 0xfffffffd, RZ, 0xc0, !PT ;  /* 0xfffffffd05057812 */ /* 0x000fe400078ec0ff */
[--C-:B------:R-:W-:Y:S02]  /*85b0*/  SHF.R.S32.HI R2, RZ, 0x6, R3.reuse ;  /* 0x00000006ff027819 */ /* 0x100fe40000011403 */
[----:B------:R-:W-:Y:S02]  /*85c0*/  @P0 LOP3.LUT R5, R5, 0x2, RZ, 0xfc, !PT ;  /* 0x0000000205050812 */ /* 0x000fe400078efcff */
[----:B------:R-:W-:Y:S01]  /*85d0*/  PRMT R3, R0, 0x7610, R3 ;  /* 0x0000761000037816 */ /* 0x000fe20000000003 */
[----:B------:R-:W-:-:S02]  /*85e0*/  VIADD R0, R2, 0x1 ;  /* 0x0000000102007836 */ /* 0x000fc40000000000 */
[----:B------:R-:W-:Y:S04]  /*85f0*/  STL [R1+0xc], R5 ;  /* 0x00000c0501007387 */ /* 0x000fe80000100800 */
[----:B------:R0:W-:Y:S04]  /*8600*/  STL [R1+0x10], R4 ;  /* 0x0000100401007387 */ /* 0x0001e80000100800 */
[----:B------:R1:W-:Y:S01]  /*8610*/  STL [R1+0x28], RZ ;  /* 0x000028ff01007387 */ /* 0x0003e20000100800 */
[----:B0-----:R-:W-:-:S05]  /*8620*/  IMAD.MOV.U32 R4, RZ, RZ, 0x1 ;  /* 0x00000001ff047424 */ /* 0x001fca00078e00ff */
[----:B------:R1:W-:Y:S04]  /*8630*/  STL [R1+0x2c], R4 ;  /* 0x00002c0401007387 */ /* 0x0003e80000100800 */
[----:B------:R1:W-:Y:S04]  /*8640*/  STL [R1+0x24], R2 ;  /* 0x0000240201007387 */ /* 0x0003e80000100800 */
[----:B------:R1:W-:Y:S04]  /*8650*/  STL.S16 [R1+0x30], R3 ;  /* 0x0000300301007387 */ /* 0x0003e80000100600 */
[----:B------:R1:W-:Y:S02]  /*8660*/  STL [R1+0x34], R0 ;  /* 0x0000340001007387 */ /* 0x0003e40000100800 */
.L_x_185:
[----:B------:R-:W-:-:S03]  /*8670*/  UMOV UR4, 0xffffffff ;  /* 0xffffffff00047882 */ /* 0x000fc60000000000 */
[----:B-1----:R-:W-:Y:S05]  /*8680*/  BRA.DIV UR4, `(.L_x_172) ;  /* 0x0000001e04207947 */ /* 0x002fea000b800000 */
[----:B------:R-:W-:-:S13]  /*8690*/  ELECT P6, URZ, PT ;  /* 0x00000000003f782f */ /* 0x000fda00038c0000 */
.L_x_196:
[----:B------:R-:W-:Y:S04]  /*86a0*/  BSSY B6, `(.L_x_173) ;  /* 0x000010b000067945 */ /* 0x000fe80003800000 */
[----:B------:R-:W-:Y:S05]  /*86b0*/  @!P6 BRA `(.L_x_174) ;  /* 0x000000100024e947 */ /* 0x000fea0003800000 */
[----:B-1----:R-:W0:Y:S01]  /*86c0*/  S2R R3, SR_CgaCtaId ;  /* 0x0000000000037919 */ /* 0x002e220000008800 */
[----:B------:R-:W-:-:S04]  /*86d0*/  MOV R0, 0x400 ;  /* 0x0000040000007802 */ /* 0x000fc80000000f00 */
[----:B0-----:R-:W-:-:S05]  /*86e0*/  LEA R18, R3, R0, 0x18 ;  /* 0x0000000003127211 */ /* 0x001fca00078ec0ff */
[----:B------:R0:W-:Y:S01]  /*86f0*/  STL [R1+0x20], R18 ;  /* 0x0000201201007387 */ /* 0x0001e20000100800 */
[----:B------:R-:W-:-:S05]  /*8700*/  VIADD R0, R18, 0x800 ;  /* 0x0000080012007836 */ /* 0x000fca0000000000 */
[----:B------:R-:W-:-:S13]  /*8710*/  LOP3.LUT P0, RZ, R0, 0x9f, RZ, 0xc0, !PT ;  /* 0x0000009f00ff7812 */ /* 0x000fda000780c0ff */
[----:B0-----:R-:W-:Y:S05]  /*8720*/  @!P0 BRA `(.L_x_175) ;  /* 0x0000000000408947 */ /* 0x001fea0003800000 */
[----:B------:R-:W-:Y:S01]  /*8730*/  MOV R2, 0x0 ;  /* 0x0000000000027802 */ /* 0x000fe20000000f00 */
[----:B------:R-:W-:Y:S01]  /*8740*/  ULDC.64 UR4, c[0x4][0x70] ;  /* 0x01001c0000047ab9 */ /* 0x000fe20000000a00 */
[----:B------:R-:W-:Y:S01]  /*8750*/  ULDC.64 UR6, c[0x4][0x8] ;  /* 0x0100020000067ab9 */ /* 0x000fe20000000a00 */
[----:B------:R-:W-:Y:S01]  /*8760*/  IMAD.U32 R4, RZ, RZ, UR4 ;  /* 0x00000004ff047e24 */ /* 0x000fe2000f8e00ff */
[----:B------:R-:W-:Y:S01]  /*8770*/  MOV R10, UR6 ;  /* 0x00000006000a7c02 */ /* 0x000fe20008000f00 */
[----:B------:R-:W-:Y:S01]  /*8780*/  IMAD.U32 R5, RZ, RZ, UR5 ;  /* 0x00000005ff057e24 */ /* 0x000fe2000f8e00ff */
[----:B------:R-:W0:Y:S01]  /*8790*/  LDC.64 R2, c[0x4][R2] ;  /* 0x0100000002027b82 */ /* 0x000e220000000a00 */
[----:B------:R-:W-:Y:S01]  /*87a0*/  ULDC.64 UR4, c[0x4][0x78] ;  /* 0x01001e0000047ab9 */ /* 0x000fe20000000a00 */
        /* <DEDUP_REMOVED lines=8> */
.L_x_175:
[----:B------:R-:W-:-:S05]  /*8830*/  VIADD R0, R18, 0x20800 ;  /* 0x0002080012007836 */ /* 0x000fca0000000000 */
[----:B------:R-:W-:-:S13]  /*8840*/  LOP3.LUT P0, RZ, R0, 0x3ff, RZ, 0xc0, !PT ;  /* 0x000003ff00ff7812 */ /* 0x000fda000780c0ff */
[----:B------:R-:W-:Y:S05]  /*8850*/  @!P0 BRA `(.L_x_176) ;  /* 0x0000000000408947 */ /* 0x000fea0003800000 */
        /* <DEDUP_REMOVED lines=16> */
.L_x_176:
[----:B------:R-:W0:Y:S02]  /*8960*/  LDC R0, c[0x0][0x28c] ;  /* 0x0000a300ff007b82 */ /* 0x000e240000000800 */
[----:B0-----:R-:W-:-:S13]  /*8970*/  ISETP.GE.AND P0, PT, R0, 0x1, PT ;  /* 0x000000010000780c */ /* 0x001fda0003f06270 */
[----:B------:R-:W-:Y:S05]  /*8980*/  @!P0 BRA `(.L_x_174) ;  /* 0x0000000c00708947 */ /* 0x000fea0003800000 */
[----:B------:R-:W-:Y:S01]  /*8990*/  IMAD.SHL.U32 R0, R17, 0x100, RZ ;  /* 0x0000010011007824 */ /* 0x000fe200078e00ff */
[----:B------:R0:W5:Y:S01]  /*89a0*/  LDL R3, [R1+0x34] ;  /* 0x0000340001037983 */ /* 0x0001620000100800 */
[----:B------:R-:W-:Y:S02]  /*89b0*/  IMAD.SHL.U32 R4, R16, 0x40, RZ ;  /* 0x0000004010047824 */ /* 0x000fe400078e00ff */
[C---:B------:R-:W-:Y:S02]  /*89c0*/  VIADD R8, R0.reuse, 0x8 ;  /* 0x0000000800087836 */ /* 0x040fe40000000000 */
[----:B------:R-:W-:Y:S01]  /*89d0*/  IMAD.MOV.U32 R2, RZ, RZ, RZ ;  /* 0x000000ffff027224 */ /* 0x000fe200078e00ff */
[----:B------:R1:W-:Y:S01]  /*89e0*/  STL [R1+0x4], R4 ;  /* 0x0000040401007387 */ /* 0x0003e20000100800 */
[C---:B------:R-:W-:Y:S01]  /*89f0*/  VIADD R6, R0.reuse, 0x10 ;  /* 0x0000001000067836 */ /* 0x040fe20000000000 */
[C---:B------:R-:W-:Y:S02]  /*8a00*/  IADD3 R9, R0.reuse, 0x28, RZ ;  /* 0x0000002800097810 */ /* 0x040fe40007ffe0ff */
[----:B------:R0:W5:Y:S01]  /*8a10*/  LDL R5, [R1+0x28] ;  /* 0x0000280001057983 */ /* 0x0001620000100800 */
[C---:B------:R-:W-:Y:S01]  /*8a20*/  VIADD R7, R0.reuse, 0x18 ;  /* 0x0000001800077836 */ /* 0x040fe20000000000 */
[C---:B------:R-:W-:Y:S01]  /*8a30*/  IADD3 R20, R0.reuse, 0x80, RZ ;  /* 0x0000008000147810 */ /* 0x040fe20007ffe0ff */
[C---:B------:R-:W-:Y:S01]  /*8a40*/  VIADD R10, R0.reuse, 0x30 ;  /* 0x00000030000a7836 */ /* 0x040fe20000000000 */
[C---:B------:R-:W-:Y:S01]  /*8a50*/  IADD3 R31, R0.reuse, 0xd8, RZ ;  /* 0x000000d8001f7810 */ /* 0x040fe20007ffe0ff */
[----:B-1----:R0:W5:Y:S01]  /*8a60*/  LDL R4, [R1+0x2c] ;  /* 0x00002c0001047983 */ /* 0x0021620000100800 */
[----:B------:R-:W-:-:S02]  /*8a70*/  VIADD R11, R0, 0x38 ;  /* 0x00000038000b7836 */ /* 0x000fc40000000000 */
[C---:B------:R-:W-:Y:S01]  /*8a80*/  VIADD R12, R0.reuse, 0x40 ;  /* 0x00000040000c7836 */ /* 0x040fe20000000000 */
[----:B------:R1:W-:Y:S01]  /*8a90*/  STL [R1], R8 ;  /* 0x0000000801007387 */ /* 0x0003e20000100800 */
[C---:B------:R-:W-:Y:S02]  /*8aa0*/  VIADD R13, R0.reuse, 0x48 ;  /* 0x00000048000d7836 */ /* 0x040fe40000000000 */
[C---:B------:R-:W-:Y:S02]  /*8ab0*/  VIADD R14, R0.reuse, 0x50 ;  /* 0x00000050000e7836 */ /* 0x040fe40000000000 */
[C---:B------:R-:W-:Y:S02]  /*8ac0*/  VIADD R15, R0.reuse, 0x58 ;  /* 0x00000058000f7836 */ /* 0x040fe40000000000 */
[C---:B------:R-:W-:Y:S02]  /*8ad0*/  VIADD R16, R0.reuse, 0x60 ;  /* 0x0000006000107836 */ /* 0x040fe40000000000 */
[----:B------:R-:W-:-:S02]  /*8ae0*/  VIADD R17, R0, 0x68 ;  /* 0x0000006800117836 */ /* 0x000fc40000000000 */
[C---:B-1----:R-:W-:Y:S02]  /*8af0*/  VIADD R8, R0.reuse, 0x20 ;  /* 0x0000002000087836 */ /* 0x042fe40000000000 */
[C---:B------:R-:W-:Y:S02]  /*8b00*/  VIADD R18, R0.reuse, 0x70 ;  /* 0x0000007000127836 */ /* 0x040fe40000000000 */
[C---:B------:R-:W-:Y:S02]  /*8b10*/  VIADD R19, R0.reuse, 0x78 ;  /* 0x0000007800137836 */ /* 0x040fe40000000000 */
[C---:B------:R-:W-:Y:S02]  /*8b20*/  VIADD R21, R0.reuse, 0x88 ;  /* 0x0000008800157836 */ /* 0x040fe40000000000 */
[C---:B------:R-:W-:Y:S02]  /*8b30*/  VIADD R22, R0.reuse, 0x90 ;  /* 0x0000009000167836 */ /* 0x040fe40000000000 */
[----:B------:R-:W-:-:S02]  /*8b40*/  VIADD R23, R0, 0x98 ;  /* 0x0000009800177836 */ /* 0x000fc40000000000 */
[C---:B------:R-:W-:Y:S02]  /*8b50*/  VIADD R24, R0.reuse, 0xa0 ;  /* 0x000000a000187836 */ /* 0x040fe40000000000 */
        /* <DEDUP_REMOVED lines=9> */
[----:B0-----:R-:W-:-:S07]  /*8bf0*/  VIADD R35, R0, 0xf8 ;  /* 0x000000f800237836 */ /* 0x001fce0000000000 */
.L_x_180:
[----:B------:R0:W-:Y:S04]  /*8c00*/  STL [R1+0x38], R0 ;  /* 0x0000380001007387 */ /* 0x0001e80000100800 */
[----:B0-----:R-:W2:Y:S01]  /*8c10*/  LDL R0, [R1+0x20] ;  /* 0x0000200001007983 */ /* 0x001ea20000100800 */
[----:B-----5:R-:W-:Y:S01]  /*8c20*/  SHF.L.U32 R37, R4, 0x1f, RZ ;  /* 0x0000001f04257819 */ /* 0x020fe200000006ff */
[----:B--2---:R-:W-:Y:S02]  /*8c30*/  IMAD R36, R5, 0x8, R0 ;  /* 0x0000000805247824 */ /* 0x004fe400078e0200 */
[----:B------:R0:W5:Y:S02]  /*8c40*/  LDL.LU R0, [R1+0x38] ;  /* 0x0000380001007983 */ /* 0x0001640000300800 */
[----:B------:R-:W1:Y:S02]  /*8c50*/  SYNCS.PHASECHK.TRANS64.TRYWAIT P0, [R36+URZ+0x10], R37 ;  /* 0x00001025240075a7 */ /* 0x000e64000800017f */
[----:B01----:R-:W-:Y:S05]  /*8c60*/  @!P0 BRA `(.L_x_177) ;  /* 0x0000001400c88947 */ /* 0x003fea0003800000 */
.L_x_197:
[----:B------:R1:W-:Y:S04]  /*8c70*/  STL [R1+0x3c], R2 ;  /* 0x00003c0201007387 */ /* 0x0003e80000100800 */
[----:B-----5:R2:W-:Y:S01]  /*8c80*/  STL [R1+0x38], R0 ;  /* 0x0000380001007387 */ /* 0x0205e20000100800 */
[----:B-1----:R-:W1:Y:S03]  /*8c90*/  S2R R2, SR_TID.X ;  /* 0x0000000000027919 */ /* 0x002e660000002100 */
[----:B--2---:R-:W2:Y:S01]  /*8ca0*/  LDL R0, [R1+0x10] ;  /* 0x0000100001007983 */ /* 0x004ea20000100800 */
[----:B-1----:R-:W-:-:S04]  /*8cb0*/  LOP3.LUT R2, R2, 0x7f, RZ, 0xc0, !PT ;  /* 0x0000007f02027812 */ /* 0x002fc800078ec0ff */
[----:B------:R-:W-:Y:S02]  /*8cc0*/  ISETP.NE.AND P0, PT, R2, RZ, PT ;  /* 0x000000ff0200720c */ /* 0x000fe40003f05270 */
[----:B------:R1:W5:Y:S11]  /*8cd0*/  LDL.LU R2, [R1+0x3c] ;  /* 0x00003c0001027983 */ /* 0x0003760000300800 */
[----:B0-----:R-:W0:Y:S02]  /*8ce0*/  @!P0 LDC R37, c[0x0][0x500] ;  /* 0x00014000ff258b82 */ /* 0x001e240000000800 */
[----:B0-----:R2:W-:Y:S02]  /*8cf0*/  @!P0 SYNCS.ARRIVE.TRANS64 RZ, [R36+URZ], R37 ;  /* 0x0000002524ff89a7 */ /* 0x0015e4000800003f */
[----:B--2---:R-:W-:-:S02]  /*8d00*/  PRMT R37, R0, 0x9910, RZ ;  /* 0x0000991000257816 */ /* 0x004fc400000000ff */
[----:B------:R1:W5:Y:S02]  /*8d10*/  LDL.LU R0, [R1+0x38] ;  /* 0x0000380001007983 */ /* 0x0003640000300800 */
[----:B------:R-:W-:-:S13]  /*8d20*/  ISETP.NE.AND P0, PT, R37, 0x2, PT ;  /* 0x000000022500780c */ /* 0x000fda0003f05270 */
[----:B-1----:R-:W-:Y:S05]  /*8d30*/  @P0 BRA `(.L_x_178) ;  /* 0x0000000000040947 */ /* 0x002fea0003800000 */
[----:B------:R-:W-:Y:S01]  /*8d40*/  BPT.TRAP 0x1 ;  /* 0x000000040000795c */ /* 0x000fe20000300000 */
.L_x_178:
[----:B-----5:R0:W-:Y:S04]  /*8d50*/  STL [R1+0x38], R0 ;  /* 0x0000380001007387 */ /* 0x0201e80000100800 */
[----:B0-----:R-:W2:Y:S02]  /*8d60*/  LDL R0, [R1+0xc] ;  /* 0x00000c0001007983 */ /* 0x001ea40000100800 */
[----:B--2---:R-:W-:Y:S02]  /*8d70*/  LOP3.LUT P0, RZ, R0, 0x2, RZ, 0xc0, !PT ;  /* 0x0000000200ff7812 */ /* 0x004fe4000780c0ff */
[----:B------:R0:W5:Y:S11]  /*8d80*/  LDL.LU R0, [R1+0x38] ;  /* 0x0000380001007983 */ /* 0x0001760000300800 */
[----:B0-----:R-:W-:Y:S05]  /*8d90*/  @P0 BRA `(.L_x_179) ;  /* 0x0000000000040947 */ /* 0x001fea0003800000 */
[----:B------:R-:W-:Y:S01]  /*8da0*/  BPT.TRAP 0x1 ;  /* 0x000000040000795c */ /* 0x000fe20000300000 */
.L_x_179:
[----:B------:R0:W-:Y:S04]  /*8db0*/  STL [R1+0x40], R35 ;  /* 0x0000402301007387 */ /* 0x0001e80000100800 */
[----:B0-----:R-:W2:Y:S04]  /*8dc0*/  LDL R35, [R1+0x20] ;  /* 0x0000200001237983 */ /* 0x001ea80000100800 */
[----:B------:R0:W-:Y:S04]  /*8dd0*/  STL [R1+0x3c], R3 ;  /* 0x00003c0301007387 */ /* 0x0001e80000100800 */
[----:B0-----:R-:W3:Y:S04]  /*8de0*/  LDL R3, [R1+0x8] ;  /* 0x0000080001037983 */ /* 0x001ee80000100800 */
[----:B------:R0:W-:Y:S04]  /*8df0*/  STL [R1+0x38], R4 ;  /* 0x0000380401007387 */ /* 0x0001e80000100800 */
[----:B0-----:R-:W4:Y:S01]  /*8e00*/  LDL R4, [R1] ;  /* 0x0000000001047983 */ /* 0x001f220000100800 */
[----:B------:R-:W-:Y:S01]  /*8e10*/  R2UR UR9, R36 ;  /* 0x00000000240972ca */ /* 0x000fe200000e0000 */
[----:B------:R-:W-:Y:S01]  /*8e20*/  UIADD3 UR14, UP0, UR46, 0xf0, URZ ;  /* 0x000000f02e0e7890 */ /* 0x000fe2000ff1e03f */
[----:B------:R-:W-:-:S02]  /*8e30*/  R2UR UR11, R2 ;  /* 0x00000000020b72ca */ /* 0x000fc400000e0000 */
[----:B-----5:R-:W-:Y:S01]  /*8e40*/  R2UR UR10, R0 ;  /* 0x00000000000a72ca */ /* 0x020fe200000e0000 */
[----:B------:R-:W-:Y:S01]  /*8e50*/  UIADD3.X UR15, URZ, UR47, URZ, UP0, !UPT ;  /* 0x0000002f3f0f7290 */ /* 0x000fe200087fe43f */
[----:B------:R-:W-:Y:S02]  /*8e60*/  R2UR UR34, R6 ;  /* 0x00000000062272ca */ /* 0x000fe400000e0000 */
[----:B------:R-:W-:Y:S02]  /*8e70*/  R2UR UR26, R7 ;  /* 0x00000000071a72ca */ /* 0x000fe400000e0000 */
[----:B------:R-:W-:Y:S01]  /*8e80*/  R2UR UR18, R8 ;  /* 0x00000000081272ca */ /* 0x000fe200000e0000 */
[----:B------:R-:W-:Y:S01]  /*8e90*/  UMOV UR6, 0x0 ;  /* 0x0000000000067882 */ /* 0x000fe20000000000 */
[----:B------:R-:W-:Y:S01]  /*8ea0*/  UMOV UR7, 0x10000000 ;  /* 0x1000000000077882 */ /* 0x000fe20000000000 */
[----:B------:R-:W-:Y:S01]  /*8eb0*/  UMOV UR49, UR9 ;  /* 0x0000000900317c82 */ /* 0x000fe20008000000 */
[----:B------:R-:W-:Y:S01]  /*8ec0*/  UMOV UR33, UR9 ;  /* 0x0000000900217c82 */ /* 0x000fe20008000000 */
[----:B------:R-:W-:Y:S01]  /*8ed0*/  UMOV UR51, UR11 ;  /* 0x0000000b00337c82 */ /* 0x000fe20008000000 */
[----:B------:R-:W-:Y:S01]  /*8ee0*/  UMOV UR35, UR11 ;  /* 0x0000000b00237c82 */ /* 0x000fe20008000000 */
[----:B------:R-:W-:Y:S01]  /*8ef0*/  UMOV UR25, UR9 ;  /* 0x0000000900197c82 */ /* 0x000fe20008000000 */
[----:B------:R-:W-:Y:S01]  /*8f00*/  UMOV UR27, UR11 ;  /* 0x0000000b001b7c82 */ /* 0x000fe20008000000 */
[----:B------:R-:W-:Y:S01]  /*8f10*/  UMOV UR17, UR9 ;  /* 0x0000000900117c82 */ /* 0x000fe20008000000 */
[----:B------:R-:W-:Y:S01]  /*8f20*/  R2UR UR42, R10 ;  /* 0x000000000a2a72ca */ /* 0x000fe200000e0000 */
[----:B------:R-:W-:Y:S01]  /*8f30*/  UMOV UR19, UR11 ;  /* 0x0000000b00137c82 */ /* 0x000fe20008000000 */
[----:B--2---:R-:W-:-:S05]  /*8f40*/  IMAD R36, R5, 0x10000, R35 ;  /* 0x0001000005247824 */ /* 0x004fca00078e0223 */
[----:B------:R-:W-:Y:S01]  /*8f50*/  R2UR UR5, R36 ;  /* 0x00000000240572ca */ /* 0x000fe200000e0000 */
[----:B------:R-:W-:Y:S02]  /*8f60*/  IMAD R36, R5, 0x4000, R35 ;  /* 0x0000400005247824 */ /* 0x000fe400078e0223 */
[----:B------:R-:W2:Y:S01]  /*8f70*/  LDL.LU R35, [R1+0x40] ;  /* 0x0000400001237983 */ /* 0x000ea20000300800 */
[----:B---3--:R-:W-:-:S03]  /*8f80*/  R2UR UR12, R3 ;  /* 0x00000000030c72ca */ /* 0x008fc600000e0000 */
[----:B------:R-:W3:Y:S01]  /*8f90*/  LDL.LU R3, [R1+0x3c] ;  /* 0x00003c0001037983 */ /* 0x000ee20000300800 */
[----:B----4-:R-:W-:-:S03]  /*8fa0*/  R2UR UR50, R4 ;  /* 0x00000000043272ca */ /* 0x010fc600000e0000 */
[----:B------:R-:W4:Y:S02]  /*8fb0*/  LDL R4, [R1+0x4] ;  /* 0x0000040001047983 */ /* 0x000f240000100800 */
[----:B------:R-:W-:Y:S01]  /*8fc0*/  UIADD3 UR8, UR5, 0x800, URZ ;  /* 0x0000080005087890 */ /* 0x000fe2000fffe03f */
[----:B------:R-:W-:Y:S01]  /*8fd0*/  R2UR UR58, R25 ;  /* 0x00000000193a72ca */ /* 0x000fe200000e0000 */
[----:B------:R-:W-:Y:S01]  /*8fe0*/  UIADD3 UR48, UR5, 0x1000, URZ ;  /* 0x0000100005307890 */ /* 0x000fe2000fffe03f */
[----:B------:R-:W-:Y:S01]  /*8ff0*/  R2UR UR4, R36 ;  /* 0x00000000240472ca */ /* 0x000fe200000e0000 */
[----:B------:R-:W-:Y:S02]  /*9000*/  UIADD3 UR32, UR5, 0x1800, URZ ;  /* 0x0000180005207890 */ /* 0x000fe4000fffe03f */
[----:B------:R-:W-:Y:S02]  /*9010*/  UIADD3 UR24, UR5, 0x2000, URZ ;  /* 0x0000200005187890 */ /* 0x000fe4000fffe03f */
[----:B------:R-:W-:Y:S01]  /*9020*/  UIADD3 UR16, UR5, 0x2800, URZ ;  /* 0x0000280005107890 */ /* 0x000fe2000fffe03f */
[----:B------:R0:W-:Y:S01]  /*9030*/  UTMALDG.3D [UR8], [UR14], desc[UR6] ;  /* 0x000006080e0075b4 */ /* 0x0001e20008011000 */
[----:B------:R-:W-:Y:S01]  /*9040*/  UMOV UR52, UR12 ;  /* 0x0000000c00347c82 */ /* 0x000fe20008000000 */
[----:B------:R-:W-:Y:S01]  /*9050*/  UMOV UR36, UR12 ;  /* 0x0000000c00247c82 */ /* 0x000fe20008000000 */
[----:B------:R-:W-:Y:S01]  /*9060*/  UMOV UR28, UR12 ;  /* 0x0000000c001c7c82 */ /* 0x000fe20008000000 */
[----:B------:R-:W-:Y:S01]  /*9070*/  UMOV UR20, UR12 ;  /* 0x0000000c00147c82 */ /* 0x000fe20008000000 */
[----:B------:R-:W-:Y:S01]  /*9080*/  UTMALDG.3D [UR48], [UR14], desc[UR6] ;  /* 0x000006300e0075b4 */ /* 0x000fe20008011000 */
[----:B------:R-:W-:Y:S01]  /*9090*/  UIADD3 UR40, UR5, 0x3800, URZ ;  /* 0x0000380005287890 */ /* 0x000fe2000fffe03f */
[----:B------:R1:W-:Y:S01]  /*90a0*/  UTMALDG.3D [UR32], [UR14], desc[UR6] ;  /* 0x000006200e0075b4 */ /* 0x0003e20008011000 */
[----:B0-----:R-:W-:Y:S01]  /*90b0*/  R2UR UR10, R9 ;  /* 0x00000000090a72ca */ /* 0x001fe200000e0000 */
[----:B------:R0:W-:Y:S01]  /*90c0*/  UTMALDG.3D [UR24], [UR14], desc[UR6] ;  /* 0x000006180e0075b4 */ /* 0x0001e20008011000 */
[----:B------:R-:W-:Y:S01]  /*90d0*/  UIADD3 UR8, UR5, 0x3000, URZ ;  /* 0x0000300005087890 */ /* 0x000fe2000fffe03f */
[----:B------:R0:W-:Y:S01]  /*90e0*/  UTMALDG.3D [UR16], [UR14], desc[UR6] ;  /* 0x000006100e0075b4 */ /* 0x0001e20008011000 */
[----:B-1----:R-:W-:Y:S01]  /*90f0*/  R2UR UR34, R11 ;  /* 0x000000000b2272ca */ /* 0x002fe200000e0000 */
[----:B------:R-:W-:-:S08]  /*9100*/  UIADD3 UR32, UR5, 0x4000, URZ ;  /* 0x0000400005207890 */ /* 0x000fd0000fffe03f */
[----:B------:R1:W-:Y:S01]  /*9110*/  UTMALDG.3D [UR8], [UR14], desc[UR6] ;  /* 0x000006080e0075b4 */ /* 0x0003e20008011000 */
[----:B0-----:R-:W-:Y:S01]  /*9120*/  R2UR UR26, R12 ;  /* 0x000000000c1a72ca */ /* 0x001fe200000e0000 */
[----:B------:R-:W-:Y:S01]  /*9130*/  UIADD3 UR24, UR5, 0x4800, URZ ;  /* 0x0000480005187890 */ /* 0x000fe2000fffe03f */
[----:B------:R-:W-:Y:S01]  /*9140*/  R2UR UR18, R13 ;  /* 0x000000000d1272ca */ /* 0x000fe200000e0000 */
[----:B------:R-:W-:Y:S01]  /*9150*/  UIADD3 UR16, UR5, 0x5000, URZ ;  /* 0x0000500005107890 */ /* 0x000fe2000fffe03f */
[----:B------:R-:W-:Y:S01]  /*9160*/  UMOV UR41, UR9 ;  /* 0x0000000900297c82 */ /* 0x000fe20008000000 */
[----:B------:R-:W-:Y:S01]  /*9170*/  UMOV UR43, UR11 ;  /* 0x0000000b002b7c82 */ /* 0x000fe20008000000 */
[----:B------:R-:W-:Y:S01]  /*9180*/  UMOV UR44, UR12 ;  /* 0x0000000c002c7c82 */ /* 0x000fe20008000000 */
[----:B------:R-:W-:Y:S01]  /*9190*/  R2UR UR50, R15 ;  /* 0x000000000f3272ca */ /* 0x000fe200000e0000 */
[----:B------:R-:W-:Y:S01]  /*91a0*/  UTMALDG.3D [UR40], [UR14], desc[UR6] ;  /* 0x000006280e0075b4 */ /* 0x000fe20008011000 */
[----:B-1----:R-:W-:Y:S01]  /*91b0*/  R2UR UR10, R14 ;  /* 0x000000000e0a72ca */ /* 0x002fe200000e0000 */
[----:B------:R-:W-:Y:S01]  /*91c0*/  UIADD3 UR8, UR5, 0x5800, URZ ;  /* 0x0000580005087890 */ /* 0x000fe2000fffe03f */
[----:B------:R0:W-:Y:S01]  /*91d0*/  UTMALDG.3D [UR32], [UR14], desc[UR6] ;  /* 0x000006200e0075b4 */ /* 0x0001e20008011000 */
[----:B------:R-:W-:Y:S01]  /*91e0*/  UIADD3 UR48, UR5, 0x6000, URZ ;  /* 0x0000600005307890 */ /* 0x000fe2000fffe03f */
[----:B------:R1:W-:Y:S02]  /*91f0*/  UTMALDG.3D [UR24], [UR14], desc[UR6] ;  /* 0x000006180e0075b4 */ /* 0x0003e40008011000 */
[----:B------:R1:W-:Y:S01]  /*9200*/  UTMALDG.3D [UR16], [UR14], desc[UR6] ;  /* 0x000006100e0075b4 */ /* 0x0003e20008011000 */
[----:B0-----:R-:W-:Y:S01]  /*9210*/  R2UR UR34, R16 ;  /* 0x00000000102272ca */ /* 0x001fe200000e0000 */
[----:B------:R-:W-:-:S05]  /*9220*/  UIADD3 UR32, UR5, 0x6800, URZ ;  /* 0x0000680005207890 */ /* 0x000fca000fffe03f */
[----:B------:R0:W-:Y:S01]  /*9230*/  UTMALDG.3D [UR8], [UR14], desc[UR6] ;  /* 0x000006080e0075b4 */ /* 0x0001e20008011000 */
[----:B-1----:R-:W-:Y:S01]  /*9240*/  R2UR UR26, R17 ;  /* 0x00000000111a72ca */ /* 0x002fe200000e0000 */
[----:B------:R-:W-:Y:S01]  /*9250*/  UIADD3 UR24, UR5, 0x7000, URZ ;  /* 0x0000700005187890 */ /* 0x000fe2000fffe03f */
[----:B------:R-:W-:Y:S01]  /*9260*/  UTMALDG.3D [UR48], [UR14], desc[UR6] ;  /* 0x000006300e0075b4 */ /* 0x000fe20008011000 */
[----:B------:R-:W-:Y:S01]  /*9270*/  R2UR UR18, R18 ;  /* 0x00000000121272ca */ /* 0x000fe200000e0000 */
[----:B------:R-:W-:Y:S02]  /*9280*/  UIADD3 UR16, UR5, 0x7800, URZ ;  /* 0x0000780005107890 */ /* 0x000fe4000fffe03f */
[----:B------:R1:W-:Y:S01]  /*9290*/  UTMALDG.3D [UR32], [UR14], desc[UR6] ;  /* 0x000006200e0075b4 */ /* 0x0003e20008011000 */
[----:B------:R-:W-:Y:S02]  /*92a0*/  R2UR UR42, R20 ;  /* 0x00000000142a72ca */ /* 0x000fe400000e0000 */
[----:B0-----:R-:W-:-:S04]  /*92b0*/  R2UR UR10, R19 ;  /* 0x00000000130a72ca */ /* 0x001fc800000e0000 */
[----:B------:R0:W-:Y:S01]  /*92c0*/  UTMALDG.3D [UR24], [UR14], desc[UR6] ;  /* 0x000006180e0075b4 */ /* 0x0001e20008011000 */
[----:B------:R-:W-:Y:S02]  /*92d0*/  UIADD3 UR8, UR5, 0x8000, URZ ;  /* 0x0000800005087890 */ /* 0x000fe4000fffe03f */
[----:B------:R-:W-:Y:S01]  /*92e0*/  UIADD3 UR40, UR5, 0x8800, URZ ;  /* 0x0000880005287890 */ /* 0x000fe2000fffe03f */
[----:B------:R0:W-:Y:S01]  /*92f0*/  UTMALDG.3D [UR16], [UR14], desc[UR6] ;  /* 0x000006100e0075b4 */ /* 0x0001e20008011000 */
[----:B-1----:R-:W-:Y:S01]  /*9300*/  R2UR UR34, R21 ;  /* 0x00000000152272ca */ /* 0x002fe200000e0000 */
[----:B------:R-:W-:-:S04]  /*9310*/  UIADD3 UR32, UR5, 0x9000, URZ ;  /* 0x0000900005207890 */ /* 0x000fc8000fffe03f */
[----:B------:R1:W-:Y:S01]  /*9320*/  UTMALDG.3D [UR8], [UR14], desc[UR6] ;  /* 0x000006080e0075b4 */ /* 0x0003e20008011000 */
[----:B0-----:R-:W-:Y:S01]  /*9330*/  R2UR UR26, R22 ;  /* 0x00000000161a72ca */ /* 0x001fe200000e0000 */
[----:B------:R-:W-:Y:S01]  /*9340*/  UIADD3 UR24, UR5, 0x9800, URZ ;  /* 0x0000980005187890 */ /* 0x000fe2000fffe03f */
[----:B------:R0:W-:Y:S01]  /*9350*/  UTMALDG.3D [UR40], [UR14], desc[UR6] ;  /* 0x000006280e0075b4 */ /* 0x0001e20008011000 */
[----:B------:R-:W-:Y:S01]  /*9360*/  R2UR UR18, R23 ;  /* 0x00000000171272ca */ /* 0x000fe200000e0000 */
[----:B------:R-:W-:Y:S01]  /*9370*/  UIADD3 UR16, UR5, 0xa000, URZ ;  /* 0x0000a00005107890 */ /* 0x000fe2000fffe03f */
[----:B------:R-:W-:Y:S02]  /*9380*/  R2UR UR50, R26 ;  /* 0x000000001a3272ca */ /* 0x000fe400000e0000 */
[----:B------:R0:W-:Y:S01]  /*9390*/  UTMALDG.3D [UR32], [UR14], desc[UR6] ;  /* 0x000006200e0075b4 */ /* 0x0001e20008011000 */
[----:B------:R-:W-:Y:S01]  /*93a0*/  UIADD3 UR56, UR5, 0xb000, URZ ;  /* 0x0000b00005387890 */ /* 0x000fe2000fffe03f */
[----:B-1----:R-:W-:Y:S01]  /*93b0*/  R2UR UR10, R24 ;  /* 0x00000000180a72ca */ /* 0x002fe200000e0000 */
[----:B------:R-:W-:-:S03]  /*93c0*/  UIADD3 UR8, UR5, 0xa800, URZ ;  /* 0x0000a80005087890 */ /* 0x000fc6000fffe03f */
[----:B------:R1:W-:Y:S01]  /*93d0*/  UTMALDG.3D [UR24], [UR14], desc[UR6] ;  /* 0x000006180e0075b4 */ /* 0x0003e20008011000 */
[----:B------:R-:W-:Y:S01]  /*93e0*/  UIADD3 UR48, UR5, 0xb800, URZ ;  /* 0x0000b80005307890 */ /* 0x000fe2000fffe03f */
[----:B0-----:R-:W-:Y:S01]  /*93f0*/  R2UR UR42, R27 ;  /* 0x000000001b2a72ca */ /* 0x001fe200000e0000 */
[----:B------:R0:W-:Y:S01]  /*9400*/  UTMALDG.3D [UR16], [UR14], desc[UR6] ;  /* 0x000006100e0075b4 */ /* 0x0001e20008011000 */
[----:B------:R-:W-:Y:S01]  /*9410*/  UIADD3 UR40, UR5, 0xc000, URZ ;  /* 0x0000c00005287890 */ /* 0x000fe2000fffe03f */
[----:B------:R-:W-:Y:S01]  /*9420*/  R2UR UR34, R28 ;  /* 0x000000001c2272ca */ /* 0x000fe200000e0000 */
[----:B------:R-:W-:-:S03]  /*9430*/  UIADD3 UR32, UR5, 0xc800, URZ ;  /* 0x0000c80005207890 */ /* 0x000fc6000fffe03f */
[----:B------:R-:W-:Y:S01]  /*9440*/  UTMALDG.3D [UR8], [UR14], desc[UR6] ;  /* 0x000006080e0075b4 */ /* 0x000fe20008011000 */
[----:B-1----:R-:W-:Y:S01]  /*9450*/  R2UR UR26, R29 ;  /* 0x000000001d1a72ca */ /* 0x002fe200000e0000 */
[----:B------:R-:W-:Y:S01]  /*9460*/  UIADD3 UR24, UR5, 0xd000, URZ ;  /* 0x0000d00005187890 */ /* 0x000fe2000fffe03f */
[----:B0-----:R-:W-:Y:S01]  /*9470*/  R2UR UR18, R30 ;  /* 0x000000001e1272ca */ /* 0x001fe200000e0000 */
[----:B------:R-:W-:Y:S01]  /*9480*/  UIADD3 UR16, UR5, 0xd800, URZ ;  /* 0x0000d80005107890 */ /* 0x000fe2000fffe03f */
[----:B------:R-:W-:Y:S01]  /*9490*/  UMOV UR57, UR9 ;  /* 0x0000000900397c82 */ /* 0x000fe20008000000 */
[----:B------:R-:W-:Y:S01]  /*94a0*/  UMOV UR59, UR11 ;  /* 0x0000000b003b7c82 */ /* 0x000fe20008000000 */
[----:B------:R-:W-:Y:S02]  /*94b0*/  UMOV UR60, UR12 ;  /* 0x0000000c003c7c82 */ /* 0x000fe40008000000 */
[----:B------:R-:W-:Y:S01]  /*94c0*/  UTMALDG.3D [UR56], [UR14], desc[UR6] ;  /* 0x000006380e0075b4 */ /* 0x000fe20008011000 */
[----:B------:R-:W-:Y:S01]  /*94d0*/  UTMALDG.3D [UR48], [UR14], desc[UR6] ;  /* 0x000006300e0075b4 */ /* 0x000fe20008011000 */
[----:B------:R-:W-:Y:S01]  /*94e0*/  UTMALDG.3D [UR40], [UR14], desc[UR6] ;  /* 0x000006280e0075b4 */ /* 0x000fe20008011000 */
[----:B------:R-:W-:Y:S02]  /*94f0*/  UTMALDG.3D [UR32], [UR14], desc[UR6] ;  /* 0x000006200e0075b4 */ /* 0x000fe40008011000 */
[----:B------:R-:W-:Y:S02]  /*9500*/  UTMALDG.3D [UR24], [UR14], desc[UR6] ;  /* 0x000006180e0075b4 */ /* 0x000fe40008011000 */
[----:B------:R4:W-:Y:S02]  /*9510*/  UTMALDG.3D [UR16], [UR14], desc[UR6] ;  /* 0x000006100e0075b4 */ /* 0x0009e40008011000 */
[----:B----4-:R-:W-:-:S02]  /*9520*/  R2UR UR19, R4 ;  /* 0x00000000041372ca */ /* 0x010fc400000e0000 */
[----:B------:R-:W4:Y:S01]  /*9530*/  LDL.LU R4, [R1+0x38] ;  /* 0x0000380001047983 */ /* 0x000f220000300800 */
[----:B------:R-:W-:Y:S01]  /*9540*/  R2UR UR10, R31 ;  /* 0x000000001f0a72ca */ /* 0x000fe200000e0000 */
[----:B------:R-:W-:Y:S01]  /*9550*/  UIADD3 UR8, UR5, 0xe000, URZ ;  /* 0x0000e00005087890 */ /* 0x000fe2000fffe03f */
[----:B------:R-:W-:Y:S01]  /*9560*/  R2UR UR50, R32 ;  /* 0x00000000203272ca */ /* 0x000fe200000e0000 */
[----:B---3--:R-:W-:Y:S01]  /*9570*/  VIADD R3, R3, 0xffffffff ;  /* 0xffffffff03037836 */ /* 0x008fe20000000000 */
[----:B------:R-:W-:Y:S02]  /*9580*/  R2UR UR42, R33 ;  /* 0x00000000212a72ca */ /* 0x000fe400000e0000 */
[----:B------:R-:W-:Y:S01]  /*9590*/  R2UR UR34, R34 ;  /* 0x00000000222272ca */ /* 0x000fe200000e0000 */
[----:B------:R-:W-:Y:S01]  /*95a0*/  UIADD3 UR22, UP0, UR46, 0x1f0, URZ ;  /* 0x000001f02e167890 */ /* 0x000fe2000ff1e03f */
[----:B--2---:R-:W-:Y:S01]  /*95b0*/  R2UR UR26, R35 ;  /* 0x00000000231a72ca */ /* 0x004fe200000e0000 */
[----:B------:R-:W-:Y:S01]  /*95c0*/  UIADD3 UR48, UR5, 0xe800, URZ ;  /* 0x0000e80005307890 */ /* 0x000fe2000fffe03f */
[----:B------:R-:W-:Y:S01]  /*95d0*/  ISETP.GT.AND P1, PT, R3, 0x1, PT ;  /* 0x000000010300780c */ /* 0x000fe20003f24270 */
[----:B------:R-:W-:-:S02]  /*95e0*/  UIADD3 UR40, UR5, 0xf000, URZ ;  /* 0x0000f00005287890 */ /* 0x000fc4000fffe03f */
[----:B------:R-:W-:Y:S01]  /*95f0*/  UIADD3 UR32, UR5, 0xf800, URZ ;  /* 0x0000f80005207890 */ /* 0x000fe2000fffe03f */
[----:B------:R0:W-:Y:S01]  /*9600*/  UTMALDG.3D [UR8], [UR14], desc[UR6] ;  /* 0x000006080e0075b4 */ /* 0x0001e20008011000 */
[----:B------:R-:W-:Y:S01]  /*9610*/  UIADD3 UR24, UR5, 0x10000, URZ ;  /* 0x0001000005187890 */ /* 0x000fe2000fffe03f */
[----:B------:R-:W-:Y:S01]  /*9620*/  VIADD R5, R5, 0x1 ;  /* 0x0000000105057836 */ /* 0x000fe20000000000 */
[----:B------:R-:W-:Y:S02]  /*9630*/  UIADD3.X UR23, URZ, UR47, URZ, UP0, !UPT ;  /* 0x0000002f3f177290 */ /* 0x000fe400087fe43f */
[----:B------:R-:W-:Y:S02]  /*9640*/  UIADD3 UR16, UR4, 0x20800, URZ ;  /* 0x0002080004107890 */ /* 0x000fe4000fffe03f */
[----:B------:R-:W-:Y:S01]  /*9650*/  ISETP.NE.AND P0, PT, R5, 0x2, PT ;  /* 0x000000020500780c */ /* 0x000fe20003f05270 */
[----:B------:R2:W-:Y:S01]  /*9660*/  UTMALDG.3D [UR48], [UR14], desc[UR6] ;  /* 0x000006300e0075b4 */ /* 0x0005e20008011000 */
[----:B------:R-:W-:-:S02]  /*9670*/  UMOV UR18, UR11 ;  /* 0x0000000b00127c82 */ /* 0x000fc40008000000 */
[----:B------:R-:W-:Y:S01]  /*9680*/  SEL R36, RZ, 0x1, P0 ;  /* 0x00000001ff247807 */ /* 0x000fe20000000000 */
[----:B------:R2:W-:Y:S01]  /*9690*/  UTMALDG.3D [UR40], [UR14], desc[UR6] ;  /* 0x000006280e0075b4 */ /* 0x0005e20008011000 */
[----:B0-----:R-:W-:Y:S01]  /*96a0*/  UIADD3 UR10, UR11, 0x20, URZ ;  /* 0x000000200b0a7890 */ /* 0x001fe2000fffe03f */
[----:B------:R2:W-:Y:S01]  /*96b0*/  UTMALDG.3D [UR32], [UR14], desc[UR6] ;  /* 0x000006200e0075b4 */ /* 0x0005e20008011000 */
[----:B------:R-:W-:Y:S01]  /*96c0*/  UIADD3 UR8, UR4, 0x22800, URZ ;  /* 0x0002280004087890 */ /* 0x000fe2000fffe03f */
[----:B------:R-:W-:Y:S01]  /*96d0*/  UMOV UR11, UR19 ;  /* 0x00000013000b7c82 */ /* 0x000fe20008000000 */
[----:B------:R2:W-:Y:S01]  /*96e0*/  UTMALDG.3D [UR24], [UR14], desc[UR6] ;  /* 0x000006180e0075b4 */ /* 0x0005e20008011000 */
[----:B------:R-:W-:Y:S01]  /*96f0*/  VIADD R2, R2, 0x40 ;  /* 0x0000004002027836 */ /* 0x000fe20000000000 */
[----:B------:R-:W-:Y:S01]  /*9700*/  SEL R5, R5, RZ, P0 ;  /* 0x000000ff05057207 */ /* 0x000fe20000000000 */
[----:B------:R2:W-:Y:S04]  /*9710*/  UTMALDG.3D [UR16], [UR22], desc[UR6] ;  /* 0x00000610160075b4 */ /* 0x0005e80008011000 */
[----:B------:R2:W-:Y:S01]  /*9720*/  UTMALDG.3D [UR8], [UR22], desc[UR6] ;  /* 0x00000608160075b4 */ /* 0x0005e20008011000 */
[----:B----4-:R-:W-:Y:S01]  /*9730*/  LOP3.LUT R4, R4, R36, RZ, 0x3c, !PT ;  /* 0x0000002404047212 */ /* 0x010fe200078e3cff */
[----:B--2---:R-:W-:Y:S06]  /*9740*/  @P1 BRA `(.L_x_180) ;  /* 0xfffffff4002c1947 */ /* 0x004fec000383ffff */
.L_x_174:
[----:B------:R-:W-:Y:S05]  /*9750*/  BSYNC B6 ;  /* 0x0000000000067941 */ /* 0x000fea0003800000 */
.L_x_173:
[----:B------:R-:W2:Y:S01]  /*9760*/  LDL.LU R30, [R1+0x30] ;  /* 0x00003000011e7983 */ /* 0x000ea20000300800 */
[----:B------:R-:W-:-:S03]  /*9770*/  ULDC.64 UR4, c[0x0][0x650] ;  /* 0x0001940000047ab9 */ /* 0x000fc60000000a00 */
[----:B------:R-:W1:Y:S04]  /*9780*/  LDL.LU R31, [R1+0x28] ;  /* 0x00002800011f7983 */ /* 0x000e680000300800 */
[----:B------:R-:W1:Y:S04]  /*9790*/  LDL R32, [R1+0x24] ;  /* 0x0000240001207983 */ /* 0x000e680000100800 */
[----:B------:R-:W3:Y:S04]  /*97a0*/  LDL.LU R33, [R1+0x2c] ;  /* 0x00002c0001217983 */ /* 0x000ee80000300800 */
[----:B------:R-:W4:Y:S04]  /*97b0*/  LDL.LU R34, [R1+0x18] ;  /* 0x0000180001227983 */ /* 0x000f280000300800 */
[----:B------:R-:W5:Y:S01]  /*97c0*/  LDL.LU R35, [R1+0x1c] ;  /* 0x00001c0001237983 */ /* 0x000f620000300800 */
[----:B------:R-:W-:Y:S01]  /*97d0*/  BSSY B0, `(.L_x_181) ;  /* 0x0000078000007945 */ /* 0x000fe20003800000 */
[----:B------:R-:W-:-:S02]  /*97e0*/  IMAD.MOV.U32 R17, RZ, RZ, -0x1 ;  /* 0xffffffffff117424 */ /* 0x000fc400078e00ff */
[----:B------:R-:W-:Y:S01]  /*97f0*/  IMAD.MOV.U32 R16, RZ, RZ, -0x1 ;  /* 0xffffffffff107424 */ /* 0x000fe200078e00ff */
[----:B--2---:R-:W-:Y:S02]  /*9800*/  LOP3.LUT P1, RZ, R30, 0xff, RZ, 0xc0, !PT ;  /* 0x000000ff1eff7812 */ /* 0x004fe4000782c0ff */
[----:B-1----:R-:W-:-:S04]  /*9810*/  IADD3 R0, R32, R31, RZ ;  /* 0x0000001f20007210 */ /* 0x002fc80007ffe0ff */
[----:B------:R-:W-:-:S07]  /*9820*/  SHF.R.U32.HI R2, RZ, 0x1, R0 ;  /* 0x00000001ff027819 */ /* 0x000fce0000011600 */
[----:B------:R-:W0:Y:S01]  /*9830*/  @P1 S2R R4, SR_CgaCtaId ;  /* 0x0000000000041919 */ /* 0x000e220000008800 */
[----:B------:R-:W-:Y:S02]  /*9840*/  @P1 MOV R3, 0x400 ;  /* 0x0000040000031802 */ /* 0x000fe40000000f00 */
[----:B------:R-:W-:Y:S02]  /*9850*/  LOP3.LUT R2, R2, 0x1, RZ, 0xc0, !PT ;  /* 0x0000000102027812 */ /* 0x000fe400078ec0ff */
[----:B------:R-:W-:Y:S02]  /*9860*/  ISETP.GT.U32.AND P0, PT, R0, 0x1, PT ;  /* 0x000000010000780c */ /* 0x000fe40003f04070 */
[----:B-----5:R-:W-:Y:S02]  /*9870*/  IADD3 R35, P2, R35, UR54, RZ ;  /* 0x0000003623237c10 */ /* 0x020fe4000ff5e0ff */
[----:B------:R-:W-:Y:S02]  /*9880*/  ISETP.LT.U32.AND P0, PT, R32, 0x2, P0 ;  /* 0x000000022000780c */ /* 0x000fe40000701070 */
[----:B----4-:R-:W-:Y:S01]  /*9890*/  IADD3.X R34, R34, UR45, RZ, P2, !PT ;  /* 0x0000002d22227c10 */ /* 0x010fe200097fe4ff */
[----:B------:R1:W-:Y:S01]  /*98a0*/  STL [R1+0x1c], R35 ;  /* 0x00001c2301007387 */ /* 0x0003e20000100800 */
[----:B------:R-:W-:-:S03]  /*98b0*/  ISETP.GE.U32.AND P2, PT, R35, UR4, PT ;  /* 0x0000000423007c0c */ /* 0x000fc6000bf46070 */
[----:B------:R1:W-:Y:S01]  /*98c0*/  STL [R1+0x18], R34 ;  /* 0x0000182201007387 */ /* 0x0003e20000100800 */
[----:B0-----:R-:W-:Y:S01]  /*98d0*/  @P1 LEA R3, R4, R3, 0x18 ;  /* 0x0000000304031211 */ /* 0x001fe200078ec0ff */
[----:B------:R-:W-:-:S03]  /*98e0*/  IMAD.MOV.U32 R4, RZ, RZ, -0x1 ;  /* 0xffffffffff047424 */ /* 0x000fc600078e00ff */
[----:B------:R0:W-:Y:S01]  /*98f0*/  @P1 SYNCS.ARRIVE.TRANS64.A1T0 RZ, [R3+URZ+0x38], RZ ;  /* 0x000038ff03ff19a7 */ /* 0x0001e2000810003f */
[----:B------:R-:W-:Y:S02]  /*9900*/  ISETP.NE.U32.AND P1, PT, R2, 0x1, PT ;  /* 0x000000010200780c */ /* 0x000fe40003f25070 */
[----:B------:R-:W-:Y:S02]  /*9910*/  SEL R2, RZ, 0x1, !P0 ;  /* 0x00000001ff027807 */ /* 0x000fe40004000000 */
[----:B------:R-:W-:Y:S02]  /*9920*/  ISETP.GT.U32.AND P1, PT, R32, 0x1, !P1 ;  /* 0x000000012000780c */ /* 0x000fe40004f24070 */
[----:B------:R-:W-:Y:S02]  /*9930*/  ISETP.GE.U32.AND.EX P0, PT, R34, UR5, PT, P2 ;  /* 0x0000000522007c0c */ /* 0x000fe4000bf06120 */
[----:B0-----:R-:W-:-:S04]  /*9940*/  SEL R3, RZ, 0x1, !P1 ;  /* 0x00000001ff037807 */ /* 0x001fc80004800000 */
[----:B---3--:R-:W-:Y:S02]  /*9950*/  LOP3.LUT R33, R3, R33, R2, 0x96, !PT ;  /* 0x0000002103217212 */ /* 0x008fe400078e9602 */
[----:B------:R-:W-:Y:S02]  /*9960*/  LOP3.LUT R3, R0, 0x1, RZ, 0xc0, !PT ;  /* 0x0000000100037812 */ /* 0x000fe400078ec0ff */
[----:B------:R-:W-:Y:S01]  /*9970*/  PRMT R0, RZ, 0x7610, R0 ;  /* 0x00007610ff007816 */ /* 0x000fe20000000000 */
[----:B------:R1:W-:Y:S01]  /*9980*/  STL [R1+0x2c], R33 ;  /* 0x00002c2101007387 */ /* 0x0003e20000100800 */
[----:B------:R-:W-:-:S03]  /*9990*/  PRMT R2, RZ, 0x7610, R2 ;  /* 0x00007610ff027816 */ /* 0x000fc60000000002 */
[----:B------:R1:W-:Y:S04]  /*99a0*/  STL [R1+0x8], R4 ;  /* 0x0000080401007387 */ /* 0x0003e80000100800 */
[----:B------:R1:W-:Y:S04]  /*99b0*/  STL.S16 [R1+0x30], R0 ;  /* 0x0000300001007387 */ /* 0x0003e80000100600 */
[----:B------:R1:W-:Y:S01]  /*99c0*/  STL [R1+0x28], R3 ;  /* 0x0000280301007387 */ /* 0x0003e20000100800 */
[----:B------:R-:W-:Y:S05]  /*99d0*/  @P0 BRA `(.L_x_182) ;  /* 0x00000004005c0947 */ /* 0x000fea0003800000 */
[----:B------:R-:W-:Y:S01]  /*99e0*/  ULDC.64 UR4, c[0x0][0x628] ;  /* 0x00018a0000047ab9 */ /* 0x000fe20000000a00 */
[----:B------:R-:W0:Y:S01]  /*99f0*/  S2R R8, SR_CTAID.X ;  /* 0x0000000000087919 */ /* 0x000e220000002500 */
[----:B------:R-:W-:Y:S01]  /*9a00*/  ISETP.NE.U32.AND P0, PT, RZ, UR4, PT ;  /* 0x00000004ff007c0c */ /* 0x000fe2000bf05070 */
[----:B------:R-:W-:Y:S01]  /*9a10*/  ULDC UR7, c[0x0][0x630] ;  /* 0x00018c0000077ab9 */ /* 0x000fe20000000800 */
[----:B------:R-:W-:Y:S01]  /*9a20*/  IMAD.MOV.U32 R2, RZ, RZ, R35 ;  /* 0x000000ffff027224 */ /* 0x000fe200078e0023 */
[----:B-1----:R-:W1:Y:S01]  /*9a30*/  S2R R0, SR_CTAID.Y ;  /* 0x0000000000007919 */ /* 0x002e620000002600 */
[----:B------:R-:W-:Y:S01]  /*9a40*/  ISETP.NE.AND.EX P0, PT, RZ, UR5, PT, P0 ;  /* 0x00000005ff007c0c */ /* 0x000fe2000bf05300 */
[----:B------:R-:W-:-:S12]  /*9a50*/  IMAD.MOV.U32 R3, RZ, RZ, R34 ;  /* 0x000000ffff037224 */ /* 0x000fd800078e0022 */
[----:B------:R-:W-:Y:S05]  /*9a60*/  @!P0 BRA `(.L_x_183) ;  /* 0x0000000000288947 */ /* 0x000fea0003800000 */
[----:B------:R-:W-:Y:S02]  /*9a70*/  ULDC UR6, c[0x0][0x634] ;  /* 0x00018d0000067ab9 */ /* 0x000fe40000000800 */
[----:B------:R-:W-:-:S05]  /*9a80*/  IADD3 R7, P0, R35, UR6, RZ ;  /* 0x0000000623077c10 */ /* 0x000fca000ff1e0ff */
[----:B------:R-:W-:-:S04]  /*9a90*/  IMAD.X R9, RZ, RZ, R34, P0 ;  /* 0x000000ffff097224 */ /* 0x000fc800000e0622 */
[----:B------:R-:W-:-:S04]  /*9aa0*/  IMAD.WIDE.U32 R4, R9, UR4, RZ ;  /* 0x0000000409047c25 */ /* 0x000fc8000f8e00ff */
[----:B------:R-:W-:-:S04]  /*9ab0*/  IMAD.WIDE.U32 R4, P0, R7, UR5, R4 ;  /* 0x0000000507047c25 */ /* 0x000fc8000f800004 */
[----:B------:R-:W-:-:S04]  /*9ac0*/  IMAD.WIDE.U32 R6, R7, UR4, RZ ;  /* 0x0000000407067c25 */ /* 0x000fc8000f8e00ff */
[----:B------:R-:W-:Y:S01]  /*9ad0*/  IMAD.X R3, RZ, RZ, RZ, P0 ;  /* 0x000000ffff037224 */ /* 0x000fe200000e06ff */
[----:B------:R-:W-:Y:S01]  /*9ae0*/  IADD3 RZ, P0, R7, R4, RZ ;  /* 0x0000000407ff7210 */ /* 0x000fe20007f1e0ff */
[----:B------:R-:W-:-:S04]  /*9af0*/  IMAD.MOV.U32 R2, RZ, RZ, R5 ;  /* 0x000000ffff027224 */ /* 0x000fc800078e0005 */
[----:B------:R-:W-:-:S08]  /*9b00*/  IMAD.WIDE.U32.X R2, R9, UR5, R2, P0 ;  /* 0x0000000509027c25 */ /* 0x000fd000080e0402 */
.L_x_183:
[--C-:B------:R-:W-:Y:S01]  /*9b10*/  SHF.R.U64 R6, R2, UR7, R3.reuse ;  /* 0x0000000702067c19 */ /* 0x100fe20008001203 */
[----:B------:R-:W-:Y:S01]  /*9b20*/  ULDC.64 UR4, c[0x0][0x620] ;  /* 0x0001880000047ab9 */ /* 0x000fe20000000a00 */
[----:B------:R-:W-:Y:S01]  /*9b30*/  SHF.R.U32.HI R2, RZ, UR7, R3 ;  /* 0x00000007ff027c19 */ /* 0x000fe20008011603 */
[----:B------:R-:W2:Y:S01]  /*9b40*/  LDC R15, c[0x0][0x144] ;  /* 0x00005100ff0f7b82 */ /* 0x000ea20000000800 */
[----:B------:R-:W-:Y:S01]  /*9b50*/  IADD3 R5, P0, RZ, -R6, RZ ;  /* 0x80000006ff057210 */ /* 0x000fe20007f1e0ff */
[----:B------:R-:W-:Y:S01]  /*9b60*/  ULDC.64 UR8, c[0x0][0x640] ;  /* 0x0001900000087ab9 */ /* 0x000fe20000000a00 */
[----:B------:R-:W-:Y:S01]  /*9b70*/  MOV R3, R34 ;  /* 0x0000002200037202 */ /* 0x000fe20000000f00 */
[----:B------:R-:W-:Y:S01]  /*9b80*/  ULDC UR6, c[0x0][0x608] ;  /* 0x0001820000067ab9 */ /* 0x000fe20000000800 */
[----:B0-----:R-:W-:Y:S01]  /*9b90*/  I2FP.F32.U32 R7, R8 ;  /* 0x0000000800077245 */ /* 0x001fe20000201000 */
[----:B------:R-:W-:Y:S01]  /*9ba0*/  IMAD.X R2, RZ, RZ, ~R2, P0 ;  /* 0x000000ffff027224 */ /* 0x000fe200000e0e02 */
[----:B------:R-:W-:Y:S01]  /*9bb0*/  ISETP.NE.U32.AND P0, PT, RZ, UR8, PT ;  /* 0x00000008ff007c0c */ /* 0x000fe2000bf05070 */
[----:B------:R-:W0:Y:S02]  /*9bc0*/  LDC R9, c[0x0][0x148] ;  /* 0x00005200ff097b82 */ /* 0x000e240000000800 */
[----:B------:R-:W-:Y:S01]  /*9bd0*/  IMAD R4, R2, UR4, RZ ;  /* 0x0000000402047c24 */ /* 0x000fe2000f8e02ff */
[----:B------:R-:W-:Y:S01]  /*9be0*/  ISETP.NE.AND.EX P0, PT, RZ, UR9, PT, P0 ;  /* 0x00000009ff007c0c */ /* 0x000fe2000bf05300 */
[----:B------:R-:W-:-:S04]  /*9bf0*/  IMAD.MOV.U32 R2, RZ, RZ, R35 ;  /* 0x000000ffff027224 */ /* 0x000fc800078e0023 */
[----:B------:R-:W-:Y:S01]  /*9c00*/  IMAD.WIDE.U32 R2, R5, UR4, R2 ;  /* 0x0000000405027c25 */ /* 0x000fe2000f8e0002 */
[----:B------:R-:W-:-:S03]  /*9c10*/  ULDC UR4, c[0x0][0x150] ;  /* 0x0000540000047ab9 */ /* 0x000fc60000000800 */
[----:B------:R-:W-:Y:S02]  /*9c20*/  IMAD R5, R5, UR5, R4 ;  /* 0x0000000505057c24 */ /* 0x000fe4000f8e0204 */
[----:B------:R-:W-:Y:S01]  /*9c30*/  FMUL R4, R7, UR4 ;  /* 0x0000000407047c20 */ /* 0x000fe20008400000 */
[----:B------:R-:W-:Y:S01]  /*9c40*/  ULDC UR4, c[0x0][0x618] ;  /* 0x0001860000047ab9 */ /* 0x000fe20000000800 */
[----:B------:R-:W-:Y:S01]  /*9c50*/  ULDC UR5, c[0x0][0x154] ;  /* 0x0000550000057ab9 */ /* 0x000fe20000000800 */
[----:B------:R-:W-:-:S03]  /*9c60*/  IMAD.IADD R3, R3, 0x1, R5 ;  /* 0x0000000103037824 */ /* 0x000fc600078e0205 */
[----:B------:R-:W3:Y:S02]  /*9c70*/  F2I.U32.TRUNC.NTZ R4, R4 ;  /* 0x0000000400047305 */ /* 0x000ee4000020f000 */
[----:B------:R-:W-:Y:S02]  /*9c80*/  SHF.R.U64 R7, R2, UR4, R3 ;  /* 0x0000000402077c19 */ /* 0x000fe40008001203 */
[----:B-1----:R-:W-:-:S05]  /*9c90*/  I2FP.F32.U32 R2, R0 ;  /* 0x0000000000027245 */ /* 0x002fca0000201000 */
[----:B------:R-:W-:Y:S01]  /*9ca0*/  FMUL R12, R2, UR5 ;  /* 0x00000005020c7c20 */ /* 0x000fe20008400000 */
[----:B------:R-:W-:Y:S01]  /*9cb0*/  SHF.R.U32.HI R2, RZ, UR4, R3 ;  /* 0x00000004ff027c19 */ /* 0x000fe20008011603 */
[----:B------:R-:W-:-:S03]  /*9cc0*/  ULDC UR4, c[0x0][0x658] ;  /* 0x0001960000047ab9 */ /* 0x000fc60000000800 */
[--C-:B------:R-:W-:Y:S01]  /*9cd0*/  SHF.R.U64 R11, R7, UR6, R2.reuse ;  /* 0x00000006070b7c19 */ /* 0x100fe20008001202 */
[----:B------:R-:W1:Y:S01]  /*9ce0*/  F2I.U32.TRUNC.NTZ R12, R12 ;  /* 0x0000000c000c7305 */ /* 0x000e62000020f000 */
[----:B------:R-:W-:Y:S01]  /*9cf0*/  SHF.R.U32.HI R2, RZ, UR6, R2 ;  /* 0x00000006ff027c19 */ /* 0x000fe20008011602 */
[----:B---3--:R-:W-:-:S03]  /*9d00*/  IMAD.MOV R4, RZ, RZ, -R4 ;  /* 0x000000ffff047224 */ /* 0x008fc600078e0a04 */
[----:B------:R-:W-:Y:S01]  /*9d10*/  SHF.R.U64 R10, R11, UR4, R2 ;  /* 0x000000040b0a7c19 */ /* 0x000fe20008001202 */
[----:B--2---:R-:W-:Y:S01]  /*9d20*/  IMAD R8, R15, R4, R8 ;  /* 0x000000040f087224 */ /* 0x004fe200078e0208 */
[----:B------:R-:W-:-:S03]  /*9d30*/  SHF.R.U32.HI R13, RZ, UR4, R2 ;  /* 0x00000004ff0d7c19 */ /* 0x000fc60008011602 */
[----:B------:R-:W-:Y:S02]  /*9d40*/  IMAD.MOV.U32 R2, RZ, RZ, R10 ;  /* 0x000000ffff027224 */ /* 0x000fe400078e000a */
[----:B------:R-:W-:Y:S01]  /*9d50*/  IMAD.MOV.U32 R3, RZ, RZ, R13 ;  /* 0x000000ffff037224 */ /* 0x000fe200078e000d */
[----:B0-----:R-:W-:Y:S06]  /*9d60*/  @!P0 BRA `(.L_x_184) ;  /* 0x0000000000288947 */ /* 0x001fec0003800000 */
[----:B------:R-:W-:Y:S02]  /*9d70*/  ULDC UR4, c[0x0][0x64c] ;  /* 0x0001930000047ab9 */ /* 0x000fe40000000800 */
[----:B------:R-:W-:-:S05]  /*9d80*/  IADD3 R3, P0, R10, UR4, RZ ;  /* 0x000000040a037c10 */ /* 0x000fca000ff1e0ff */
[----:B------:R-:W-:-:S04]  /*9d90*/  IMAD.X R13, RZ, RZ, R13, P0 ;  /* 0x000000ffff0d7224 */ /* 0x000fc800000e060d */
[----:B------:R-:W-:-:S04]  /*9da0*/  IMAD.WIDE.U32 R4, R13, UR8, RZ ;  /* 0x000000080d047c25 */ /* 0x000fc8000f8e00ff */
[----:B------:R-:W-:-:S04]  /*9db0*/  IMAD.WIDE.U32 R4, P0, R3, UR9, R4 ;  /* 0x0000000903047c25 */ /* 0x000fc8000f800004 */
[----:B------:R-:W-:-:S04]  /*9dc0*/  IMAD.WIDE.U32 R2, R3, UR8, RZ ;  /* 0x0000000803027c25 */ /* 0x000fc8000f8e00ff */
[----:B------:R-:W-:Y:S01]  /*9dd0*/  IMAD.MOV.U32 R2, RZ, RZ, R5 ;  /* 0x000000ffff027224 */ /* 0x000fe200078e0005 */
[----:B------:R-:W-:Y:S01]  /*9de0*/  IADD3 RZ, P1, R3, R4, RZ ;  /* 0x0000000403ff7210 */ /* 0x000fe20007f3e0ff */
[----:B------:R-:W-:-:S04]  /*9df0*/  IMAD.X R3, RZ, RZ, RZ, P0 ;  /* 0x000000ffff037224 */ /* 0x000fc800000e06ff */
[----:B------:R-:W-:-:S08]  /*9e00*/  IMAD.WIDE.U32.X R2, R13, UR9, R2, P1 ;  /* 0x000000090d027c25 */ /* 0x000fd000088e0402 */
.L_x_184:
[----:B------:R-:W0:Y:S01]  /*9e10*/  LDC R4, c[0x0][0x65c] ;  /* 0x00019700ff047b82 */ /* 0x000e220000000800 */
[----:B------:R-:W-:Y:S01]  /*9e20*/  ULDC UR4, c[0x0][0x648] ;  /* 0x0001920000047ab9 */ /* 0x000fe20000000800 */
[----:B------:R2:W-:Y:S01]  /*9e30*/  STL [R1+0x8], R6 ;  /* 0x0000080601007387 */ /* 0x0005e20000100800 */
[----:B------:R-:W-:Y:S01]  /*9e40*/  SHF.R.U64 R2, R2, UR4, R3 ;  /* 0x0000000402027c19 */ /* 0x000fe20008001203 */
[----:B-1----:R-:W-:Y:S01]  /*9e50*/  IMAD.MOV R12, RZ, RZ, -R12 ;  /* 0x000000ffff0c7224 */ /* 0x002fe200078e0a0c */
[----:B------:R-:W-:Y:S01]  /*9e60*/  LOP3.LUT R11, R11, UR38, RZ, 0xc0, !PT ;  /* 0x000000260b0b7c12 */ /* 0x000fe2000f8ec0ff */
[----:B------:R-:W-:Y:S01]  /*9e70*/  ULDC UR4, c[0x0][0x638] ;  /* 0x00018e0000047ab9 */ /* 0x000fe20000000800 */
[----:B------:R-:W-:Y:S01]  /*9e80*/  LOP3.LUT R17, R7, UR39, RZ, 0xc0, !PT ;  /* 0x0000002707117c12 */ /* 0x000fe2000f8ec0ff */
[----:B------:R-:W-:Y:S01]  /*9e90*/  IMAD.MOV R3, RZ, RZ, -R2 ;  /* 0x000000ffff037224 */ /* 0x000fe200078e0a02 */
[----:B------:R-:W-:Y:S01]  /*9ea0*/  ULDC UR5, c[0x0][0x610] ;  /* 0x0001840000057ab9 */ /* 0x000fe20000000800 */
[----:B------:R-:W-:-:S02]  /*9eb0*/  IMAD R11, R2, UR37, R11 ;  /* 0x00000025020b7c24 */ /* 0x000fc4000f8e020b */
[----:B------:R-:W-:Y:S01]  /*9ec0*/  IMAD R10, R3, UR4, R10 ;  /* 0x00000004030a7c24 */ /* 0x000fe2000f8e020a */
[----:B------:R-:W-:Y:S01]  /*9ed0*/  ULDC UR4, c[0x0][0x600] ;  /* 0x0001800000047ab9 */ /* 0x000fe20000000800 */
[----:B------:R-:W-:Y:S02]  /*9ee0*/  IMAD.MOV.U32 R2, RZ, RZ, 0x1 ;  /* 0x00000001ff027424 */ /* 0x000fe400078e00ff */
[----:B------:R-:W-:Y:S01]  /*9ef0*/  IMAD R17, R10, UR4, R17 ;  /* 0x000000040a117c24 */ /* 0x000fe2000f8e0211 */
[----:B0-----:R-:W-:-:S13]  /*9f00*/  ISETP.NE.AND P0, PT, R4, 0x1, PT ;  /* 0x000000010400780c */ /* 0x001fda0003f05270 */
[----:B------:R-:W-:-:S04]  /*9f10*/  @P0 IMAD R8, R9, R12, R0 ;  /* 0x0000000c09080224 */ /* 0x000fc800078e0200 */
[----:B------:R-:W-:-:S05]  /*9f20*/  IMAD R8, R11, UR5, R8 ;  /* 0x000000050b087c24 */ /* 0x000fca000f8e0208 */
[----:B------:R-:W-:Y:S02]  /*9f30*/  SEL R16, R17, R8, !P0 ;  /* 0x0000000811107207 */ /* 0x000fe40004000000 */
[----:B--2---:R-:W-:-:S07]  /*9f40*/  SEL R17, R8, R17, !P0 ;  /* 0x0000001108117207 */ /* 0x004fce0004000000 */
.L_x_182:
[----:B------:R-:W-:Y:S05]  /*9f50*/  BSYNC B0 ;  /* 0x0000000000007941 */ /* 0x000fea0003800000 */
.L_x_181:
[----:B------:R-:W-:-:S13]  /*9f60*/  LOP3.LUT P0, RZ, R2, 0xff, RZ, 0xc0, !PT ;  /* 0x000000ff02ff7812 */ /* 0x000fda000780c0ff */
[----:B------:R-:W-:Y:S05]  /*9f70*/  @P0 BRA `(.L_x_185) ;  /* 0xffffffe400bc0947 */ /* 0x000fea000383ffff */
[----:B------:R-:W-:Y:S05]  /*9f80*/  BSYNC B7 ;  /* 0x0000000000077941 */ /* 0x000fea0003800000 */
.L_x_171:
[----:B------:R-:W-:-:S03]  /*9f90*/  UMOV UR4, 0xffffffff ;  /* 0xffffffff00047882 */ /* 0x000fc60000000000 */
[----:B------:R-:W-:Y:S05]  /*9fa0*/  BRA.DIV UR4, `(.L_x_186) ;  /* 0x00000006040c7947 */ /* 0x000fea000b800000 */
[----:B------:R-:W-:-:S13]  /*9fb0*/  ELECT P6, URZ, PT ;  /* 0x00000000003f782f */ /* 0x000fda00038c0000 */
.L_x_200:
[----:B------:R-:W-:Y:S04]  /*9fc0*/  BSSY B0, `(.L_x_187) ;  /* 0x000001c000007945 */ /* 0x000fe80003800000 */
[----:B------:R-:W-:Y:S05]  /*9fd0*/  @!P6 BRA `(.L_x_188) ;  /* 0x000000000068e947 */ /* 0x000fea0003800000 */
[----:B-1----:R-:W2:Y:S02]  /*9fe0*/  LDL.LU R0, [R1+0x14] ;  /* 0x0000140001007983 */ /* 0x002ea40000300800 */
[----:B--2---:R-:W-:-:S04]  /*9ff0*/  LOP3.LUT R0, R0, 0x2, RZ, 0xfc, !PT ;  /* 0x0000000200007812 */ /* 0x004fc800078efcff */
[----:B------:R-:W-:-:S13]  /*a000*/  ISETP.NE.AND P0, PT, R0, 0x3, PT ;  /* 0x000000030000780c */ /* 0x000fda0003f05270 */
[----:B------:R-:W-:Y:S05]  /*a010*/  @!P0 BRA `(.L_x_189) ;  /* 0x0000000000048947 */ /* 0x000fea0003800000 */
[----:B------:R-:W-:Y:S01]  /*a020*/  BPT.TRAP 0x1 ;  /* 0x000000040000795c */ /* 0x000fe20000300000 */
.L_x_189:
[----:B------:R-:W2:Y:S04]  /*a030*/  LDL.LU R2, [R1+0x28] ;  /* 0x0000280001027983 */ /* 0x000ea80000300800 */
[----:B------:R-:W3:Y:S01]  /*a040*/  LDL.LU R7, [R1+0x2c] ;  /* 0x00002c0001077983 */ /* 0x000ee20000300800 */
[----:B------:R-:W-:Y:S01]  /*a050*/  MOV R0, 0x400 ;  /* 0x0000040000007802 */ /* 0x000fe20000000f00 */
[----:B------:R-:W0:Y:S03]  /*a060*/  S2R R3, SR_CgaCtaId ;  /* 0x0000000000037919 */ /* 0x000e260000008800 */
[----:B0-----:R-:W-:-:S04]  /*a070*/  LEA R0, R3, R0, 0x18 ;  /* 0x0000000003007211 */ /* 0x001fc800078ec0ff */
[----:B------:R-:W-:-:S05]  /*a080*/  IADD3 R0, R0, 0x10, RZ ;  /* 0x0000001000007810 */ /* 0x000fca0007ffe0ff */
[C---:B--2---:R-:W-:Y:S02]  /*a090*/  IMAD R6, R2.reuse, 0x8, R0 ;  /* 0x0000000802067824 */ /* 0x044fe400078e0200 */
[----:B------:R-:W-:Y:S01]  /*a0a0*/  VIADD R2, R2, 0x1 ;  /* 0x0000000102027836 */ /* 0x000fe20000000000 */
[----:B---3--:R-:W-:-:S04]  /*a0b0*/  SHF.L.U32 R5, R7, 0x1f, RZ ;  /* 0x0000001f07057819 */ /* 0x008fc800000006ff */
[C---:B------:R-:W-:Y:S01]  /*a0c0*/  ISETP.NE.AND P1, PT, R2.reuse, 0x2, PT ;  /* 0x000000020200780c */ /* 0x040fe20003f25270 */
[----:B------:R-:W0:Y:S03]  /*a0d0*/  SYNCS.PHASECHK.TRANS64.TRYWAIT P0, [R6+URZ], R5 ;  /* 0x00000005060075a7 */ /* 0x000e26000800017f */
[----:B------:R-:W-:Y:S02]  /*a0e0*/  SEL R4, RZ, 0x1, P1 ;  /* 0x00000001ff047807 */ /* 0x000fe40000800000 */
[----:B------:R-:W-:Y:S02]  /*a0f0*/  SEL R3, R2, RZ, P1 ;  /* 0x000000ff02037207 */ /* 0x000fe40000800000 */
[----:B------:R-:W-:Y:S01]  /*a100*/  LOP3.LUT R4, R7, R4, RZ, 0x3c, !PT ;  /* 0x0000000407047212 */ /* 0x000fe200078e3cff */
[----:B0-----:R-:W-:Y:S06]  /*a110*/  @!P0 BRA `(.L_x_190) ;  /* 0x0000000000d08947 */ /* 0x001fec0003800000 */
.L_x_201:
[----:B------:R-:W-:Y:S01]  /*a120*/  IMAD R3, R3, 0x8, R0 ;  /* 0x0000000803037824 */ /* 0x000fe200078e0200 */
[----:B------:R-:W-:-:S07]  /*a130*/  SHF.L.U32 R0, R4, 0x1f, RZ ;  /* 0x0000001f04007819 */ /* 0x000fce00000006ff */
.L_x_191:
[----:B-1----:R1:W2:Y:S02]  /*a140*/  SYNCS.PHASECHK.TRANS64.TRYWAIT P0, [R3+URZ], R0 ;  /* 0x00000000030075a7 */ /* 0x0022a4000800017f */
[----:B--2---:R-:W-:Y:S05]  /*a150*/  @!P0 NANOSLEEP.SYNCS 0x989680 ;  /* 0x009896800000895d */ /* 0x004fea0003900000 */
[----:B------:R-:W2:Y:S02]  /*a160*/  @!P0 SYNCS.PHASECHK.TRANS64 P0, [R3+URZ], R0 ;  /* 0x00000000030085a7 */ /* 0x000ea4000800007f */
[----:B--2---:R-:W-:Y:S05]  /*a170*/  @!P0 BRA `(.L_x_191) ;  /* 0xfffffffc00f08947 */ /* 0x004fea000383ffff */
.L_x_188:
[----:B------:R-:W-:Y:S05]  /*a180*/  BSYNC B0 ;  /* 0x0000000000007941 */ /* 0x000fea0003800000 */
.L_x_187:
[----:B------:R-:W-:Y:S05]  /*a190*/  EXIT ;  /* 0x000000000000794d */ /* 0x000fea0003800000 */
.L_x_16:
[----:B------:R-:W-:Y:S02]  /*a1a0*/  IMAD.MOV.U32 R13, RZ, RZ, R2 ;  /* 0x000000ffff0d7224 */ /* 0x000fe400078e0002 */
[----:B------:R-:W-:Y:S02]  /*a1b0*/  IMAD.MOV.U32 R12, RZ, RZ, RZ ;  /* 0x000000ffff0c7224 */ /* 0x000fe400078e00ff */
[----:B------:R-:W-:Y:S02]  /*a1c0*/  IMAD.MOV.U32 R11, RZ, RZ, 0x1f ;  /* 0x0000001fff0b7424 */ /* 0x000fe400078e00ff */
[----:B------:R-:W-:-:S07]  /*a1d0*/  IMAD.MOV.U32 R15, RZ, RZ, -0x1 ;  /* 0xffffffffff0f7424 */ /* 0x000fce00078e00ff */
[----:B-----5:R-:W-:Y:S05]  /*a1e0*/  WARPSYNC.COLLECTIVE R15, `(.L_x_192) ;  /* 0x000000000f087348 */ /* 0x020fea0003c00000 */
[----:B------:R0:W1:Y:S02]  /*a1f0*/  SHFL.IDX P6, R14, R13, R12, R11 ;  /* 0x0000000c0d0e7389 */ /* 0x00006400000c000b */
[----:B01---5:R-:W-:Y:S01]  /*a200*/  ENDCOLLECTIVE ;  /* 0x000000000000791b */ /* 0x023fe20003800000 */
.L_x_192:
[----:B------:R-:W-:Y:S05]  /*a210*/  BRA `(.L_x_193) ;  /* 0xffffff7400107947 */ /* 0x000fea000383ffff */
.L_x_20:
[----:B-1----:R1:W2:Y:S02]  /*a220*/  SYNCS.PHASECHK.TRANS64.TRYWAIT P1, [R3+URZ], R0 ;  /* 0x00000000030075a7 */ /* 0x0022a4000802017f */
[----:B--2---:R-:W-:Y:S05]  /*a230*/  @!P1 NANOSLEEP.SYNCS 0x989680 ;  /* 0x009896800000995d */ /* 0x004fea0003900000 */
[----:B------:R-:W2:Y:S02]  /*a240*/  @!P1 SYNCS.PHASECHK.TRANS64 P1, [R3+URZ], R0 ;  /* 0x00000000030095a7 */ /* 0x000ea4000802007f */
[----:B--2---:R-:W-:Y:S05]  /*a250*/  @!P1 BRA `(.L_x_20) ;  /* 0xfffffffc00f09947 */ /* 0x004fea000383ffff */
[----:B------:R-:W-:Y:S05]  /*a260*/  BRA `(.L_x_19) ;  /* 0xffffff74002c7947 */ /* 0x000fea000383ffff */
.L_x_25:
[----:B0-----:R0:W1:Y:S02]  /*a270*/  SYNCS.PHASECHK.TRANS64.TRYWAIT P1, [R3+URZ], R6 ;  /* 0x00000006030075a7 */ /* 0x001064000802017f */
[----:B-1----:R-:W-:Y:S05]  /*a280*/  @!P1 NANOSLEEP.SYNCS 0x989680 ;  /* 0x009896800000995d */ /* 0x002fea0003900000 */
[----:B------:R-:W1:Y:S02]  /*a290*/  @!P1 SYNCS.PHASECHK.TRANS64 P1, [R3+URZ], R6 ;  /* 0x00000006030095a7 */ /* 0x000e64000802007f */
[----:B-1----:R-:W-:Y:S05]  /*a2a0*/  @!P1 BRA `(.L_x_25) ;  /* 0xfffffffc00f09947 */ /* 0x002fea000383ffff */
[----:B------:R-:W-:Y:S05]  /*a2b0*/  BRA `(.L_x_24) ;  /* 0xffffff7c00c87947 */ /* 0x000fea000383ffff */
.L_x_33:
[----:B------:R0:W0:Y:S02]  /*a2c0*/  SYNCS.PHASECHK.TRANS64.TRYWAIT P1, [R7+URZ], R8 ;  /* 0x00000008070075a7 */ /* 0x000024000802017f */
[----:B0-----:R-:W-:Y:S05]  /*a2d0*/  @!P1 NANOSLEEP.SYNCS 0x989680 ;  /* 0x009896800000995d */ /* 0x001fea0003900000 */
[----:B------:R-:W0:Y:S02]  /*a2e0*/  @!P1 SYNCS.PHASECHK.TRANS64 P1, [R7+URZ], R8 ;  /* 0x00000008070095a7 */ /* 0x000e24000802007f */
[----:B0-----:R-:W-:Y:S05]  /*a2f0*/  @!P1 BRA `(.L_x_33) ;  /* 0xfffffffc00f09947 */ /* 0x001fea000383ffff */
[----:B------:R-:W-:Y:S05]  /*a300*/  BRA `(.L_x_32) ;  /* 0xffffff8800ac7947 */ /* 0x000fea000383ffff */
.L_x_172:
[----:B------:R-:W-:Y:S01]  /*a310*/  BSSY B0, `(.L_x_194) ;  /* 0x0000006000007945 */ /* 0x000fe20003800000 */
[----:B------:R-:W-:-:S07]  /*a320*/  IMAD.MOV.U32 R15, RZ, RZ, -0x1 ;  /* 0xffffffffff0f7424 */ /* 0x000fce00078e00ff */
[----:B-1----:R-:W-:Y:S05]  /*a330*/  WARPSYNC.COLLECTIVE R15, `(.L_x_195) ;  /* 0x000000000f0c7348 */ /* 0x002fea0003c00000 */
[----:B------:R-:W-:Y:S02]  /*a340*/  ELECT P6, UR62, PT ;  /* 0x00000000003e782f */ /* 0x000fe400038c0000 */
[----:B------:R-:W-:Y:S01]  /*a350*/  MOV R14, UR62 ;  /* 0x0000003e000e7c02 */ /* 0x000fe20008000f00 */
[----:B-1----:R-:W-:Y:S10]  /*a360*/  ENDCOLLECTIVE ;  /* 0x000000000000791b */ /* 0x002ff40003800000 */
.L_x_195:
[----:B------:R-:W-:Y:S05]  /*a370*/  BSYNC B0 ;  /* 0x0000000000007941 */ /* 0x000fea0003800000 */
.L_x_194:
[----:B------:R-:W-:Y:S05]  /*a380*/  BRA `(.L_x_196) ;  /* 0xffffffe000c47947 */ /* 0x000fea000383ffff */
.L_x_177:
[----:B0-----:R0:W1:Y:S02]  /*a390*/  SYNCS.PHASECHK.TRANS64.TRYWAIT P0, [R36+URZ+0x10], R37 ;  /* 0x00001025240075a7 */ /* 0x001064000800017f */
[----:B-1----:R-:W-:Y:S05]  /*a3a0*/  @!P0 NANOSLEEP.SYNCS 0x989680 ;  /* 0x009896800000895d */ /* 0x002fea0003900000 */
[----:B------:R-:W1:Y:S02]  /*a3b0*/  @!P0 SYNCS.PHASECHK.TRANS64 P0, [R36+URZ+0x10], R37 ;  /* 0x00001025240085a7 */ /* 0x000e64000800007f */
[----:B-1----:R-:W-:Y:S05]  /*a3c0*/  @!P0 BRA `(.L_x_177) ;  /* 0xfffffffc00f08947 */ /* 0x002fea000383ffff */
[----:B------:R-:W-:Y:S05]  /*a3d0*/  BRA `(.L_x_197) ;  /* 0xffffffe800247947 */ /* 0x000fea000383ffff */
.L_x_186:
[----:B------:R-:W-:Y:S01]  /*a3e0*/  BSSY B0, `(.L_x_198) ;  /* 0x0000006000007945 */ /* 0x000fe20003800000 */
[----:B------:R-:W-:-:S07]  /*a3f0*/  IMAD.MOV.U32 R15, RZ, RZ, -0x1 ;  /* 0xffffffffff0f7424 */ /* 0x000fce00078e00ff */
[----:B-1----:R-:W-:Y:S05]  /*a400*/  WARPSYNC.COLLECTIVE R15, `(.L_x_199) ;  /* 0x000000000f0c7348 */ /* 0x002fea0003c00000 */
[----:B------:R-:W-:Y:S02]  /*a410*/  ELECT P6, UR62, PT ;  /* 0x00000000003e782f */ /* 0x000fe400038c0000 */
[----:B------:R-:W-:Y:S01]  /*a420*/  MOV R14, UR62 ;  /* 0x0000003e000e7c02 */ /* 0x000fe20008000f00 */
[----:B-1----:R-:W-:Y:S10]  /*a430*/  ENDCOLLECTIVE ;  /* 0x000000000000791b */ /* 0x002ff40003800000 */
.L_x_199:
[----:B------:R-:W-:Y:S05]  /*a440*/  BSYNC B0 ;  /* 0x0000000000007941 */ /* 0x000fea0003800000 */
.L_x_198:
[----:B------:R-:W-:Y:S05]  /*a450*/  BRA `(.L_x_200) ;  /* 0xfffffff800d87947 */ /* 0x000fea000383ffff */
.L_x_190:
[----:B0-----:R0:W1:Y:S02]  /*a460*/  SYNCS.PHASECHK.TRANS64.TRYWAIT P0, [R6+URZ], R5 ;  /* 0x00000005060075a7 */ /* 0x001064000800017f */
[----:B-1----:R-:W-:Y:S05]  /*a470*/  @!P0 NANOSLEEP.SYNCS 0x989680 ;  /* 0x009896800000895d */ /* 0x002fea0003900000 */
[----:B------:R-:W1:Y:S02]  /*a480*/  @!P0 SYNCS.PHASECHK.TRANS64 P0, [R6+URZ], R5 ;  /* 0x00000005060085a7 */ /* 0x000e64000800007f */
[----:B-1----:R-:W-:Y:S05]  /*a490*/  @!P0 BRA `(.L_x_190) ;  /* 0xfffffffc00f08947 */ /* 0x002fea000383ffff */
[----:B------:R-:W-:Y:S05]  /*a4a0*/  BRA `(.L_x_201) ;  /* 0xfffffffc001c7947 */ /* 0x000fea000383ffff */
.L_x_202:
[----:B------:R-:W-:-:S00]  /*a4b0*/  BRA `(.L_x_202) ;  /* 0xfffffffc00fc7947 */ /* 0x000fc0000383ffff */
[----:B------:R-:W-:-:S00]  /*a4c0*/  NOP ;  /* 0x0000000000007918 */ /* 0x000fc00000000000 */
        /* <DEDUP_REMOVED lines=11> */
.L_x_203:


//--------------------- .nv.global.init           --------------------------
	.section	.nv.global.init,"aw",@progbits
.nv.global.init:
	.type		$str$24,@object
	.size		$str$24,($str$25 - $str$24)
$str$24:
        /*0000*/ 	.byte	0x28, 0x61, 0x64, 0x64, 0x72, 0x65, 0x73, 0x73, 0x20, 0x26, 0x20, 0x6d, 0x61, 0x73, 0x6b, 0x29
        /*0010*/ 	.byte	0x20, 0x3d, 0x3d, 0x20, 0x30, 0x00
	.type		$str$25,@object
	.size		$str$25,(__unnamed_1 - $str$25)
$str$25:
        /*0016*/ 	.byte	0x2f, 0x74, 0x6d, 0x70, 0x2f, 0x63, 0x75, 0x74, 0x6c, 0x61, 0x73, 0x73, 0x5f, 0x73, 0x77, 0x65
        /*0026*/ 	.byte	0x65, 0x70, 0x5f, 0x73, 0x72, 0x63, 0x2f, 0x69, 0x6e, 0x63, 0x6c, 0x75, 0x64, 0x65, 0x2f, 0x63
        /*0036*/ 	.byte	0x75, 0x74, 0x65, 0x2f, 0x70, 0x6f, 0x69, 0x6e, 0x74, 0x65, 0x72, 0x5f, 0x66, 0x6c, 0x61, 0x67
        /*0046*/ 	.byte	0x67, 0x65, 0x64, 0x2e, 0x68, 0x70, 0x70, 0x00
	.type		__unnamed_1,@object
	.size		__unnamed_1,(__unnamed_2 - __unnamed_1)
__unnamed_1:
        /* <DEDUP_REMOVED lines=28> */
        /*020e*/ 	.byte	0x31, 0x36, 0x33, 0x38, 0x34, 0x3e, 0x3e, 0x3e, 0x3e, 0x3e, 0x20, 0x26, 0x5d, 0x00
	.type		__unnamed_2,@object
	.size		__unnamed_2,(.L_1 - __unnamed_2)
__unnamed_2:
        /* <DEDUP_REMOVED lines=29> */
.L_1:


//--------------------- .nv.shared._ZN7cutlass13device_kernelINS_4gemm6kernel13GemmUniversalIN4cute5tupleIJiiiiEEENS1_10collective13CollectiveMmaINS1_39MainloopSm90TmaGmmaRmemAWarpSpecializedILi2ENS5_IJNS4_1CILi1EEESB_SB_EEENS1_35KernelTmaWarpSpecializedCooperativeEEENS5_IJNSA_ILi256EEENSA_ILi64EEESG_EEEfNS5_IJSB_llEEEfNS5_IJlSB_lEEENS4_8TiledMMAINS4_8MMA_AtomIJNS4_4SM904GMMA29MMA_64x64x8_F32TF32TF32_RS_TNILNSN_7ScaleInE1ELSP_1EEEEEENS4_6LayoutINS5_IJNSA_ILi2EEESB_SB_EEENS5_IJSB_NSA_ILi0EEESV_EEEEENS5_IJNS4_10UnderscoreESY_SY_EEEEENS4_13SM90_TMA_LOADENS4_14ComposedLayoutINS4_7SwizzleILi1ELi4ELi3EEENS4_18smem_ptr_flag_bitsILi32EEENSS_INS5_IJNSA_ILi8EEES17_EEENS5_IJSB_S17_EEEEEEENS4_9Copy_AtomIJNS4_39AutoVectorizingCopyWithAssumedAlignmentILi128EEEfEEENS4_8identityES11_NS12_INS13_ILi3ELi4ELi3EEES16_NSS_INS5_IJS17_NSA_ILi32EEEEEENS5_IJS1I_SB_EEEEEEEvS1G_EENS_8epilogue10collective6detail29Sm90TmaWarpSpecializedAdapterINS1P_15DefaultEpilogueIfSJ_SJ_NS1O_6thread17LinearCombinationIfLi1EffLNS1T_9ScaleType4KindE0ELNS_15FloatRoundStyleE2EfEENS1_15EpilogueDefaultEEEEEvvEEEEvNT_6ParamsE --------------------------
	.section	.nv.shared._ZN7cutlass13device_kernelINS_4gemm6kernel13GemmUniversalIN4cute5tupleIJiiiiEEENS1_10collective13CollectiveMmaINS1_39MainloopSm90TmaGmmaRmemAWarpSpecializedILi2ENS5_IJNS4_1CILi1EEESB_SB_EEENS1_35KernelTmaWarpSpecializedCooperativeEEENS5_IJNSA_ILi256EEENSA_ILi64EEESG_EEEfNS5_IJSB_llEEEfNS5_IJlSB_lEEENS4_8TiledMMAINS4_8MMA_AtomIJNS4_4SM904GMMA29MMA_64x64x8_F32TF32TF32_RS_TNILNSN_7ScaleInE1ELSP_1EEEEEENS4_6LayoutINS5_IJNSA_ILi2EEESB_SB_EEENS5_IJSB_NSA_ILi0EEESV_EEEEENS5_IJNS4_10UnderscoreESY_SY_EEEEENS4_13SM90_TMA_LOADENS4_14ComposedLayoutINS4_7SwizzleILi1ELi4ELi3EEENS4_18smem_ptr_flag_bitsILi32EEENSS_INS5_IJNSA_ILi8EEES17_EEENS5_IJSB_S17_EEEEEEENS4_9Copy_AtomIJNS4_39AutoVectorizingCopyWithAssumedAlignmentILi128EEEfEEENS4_8identityES11_NS12_INS13_ILi3ELi4ELi3EEES16_NSS_INS5_IJS17_NSA_ILi32EEEEEENS5_IJS1I_SB_EEEEEEEvS1G_EENS_8epilogue10collective6detail29Sm90TmaWarpSpecializedAdapterINS1P_15DefaultEpilogueIfSJ_SJ_NS1O_6thread17LinearCombinationIfLi1EffLNS1T_9ScaleType4KindE0ELNS_15FloatRoundStyleE2EfEENS1_15EpilogueDefaultEEEEEvvEEEEvNT_6ParamsE,"aw",@nobits
	.sectionflags	@""
	.align	16
	.zero		1024


//--------------------- .nv.shared.reserved.0     --------------------------
	.section	.nv.shared.reserved.0,"aw",@nobits
	.weak		__nv_reservedSMEM_offset_0_alias
	.size		__nv_reservedSMEM_offset_0_alias, 0, 0
	.other		__nv_reservedSMEM_offset_0_alias,@"STO_CUDA_RESERVED_SHARED STV_DEFAULT"
__nv_reservedSMEM_offset_0_alias:
	.zero		0


//--------------------- .nv.global                --------------------------
	.section	.nv.global,"aw",@nobits
.nv.global:
	.type		_ZN40_INTERNAL_f20b9e55_4_k_cu_4ad2eed2_167004cute1_E,@object
	.size		_ZN40_INTERNAL_f20b9e55_4_k_cu_4ad2eed2_167004cute1_E,(_ZN40_INTERNAL_f20b9e55_4_k_cu_4ad2eed2_167004cuda3std3__45__cpo6cbeginE - _ZN40_INTERNAL_f20b9e55_4_k_cu_4ad2eed2_167004cute1_E)
_ZN40_INTERNAL_f20b9e55_4_k_cu_4ad2eed2_167004cute1_E:
	.zero		1
	.type		_ZN40_INTERNAL_f20b9e55_4_k_cu_4ad2eed2_167004cuda3std3__45__cpo6cbeginE,@object
	.size		_ZN40_INTERNAL_f20b9e55_4_k_cu_4ad2eed2_167004cuda3std3__45__cpo6cbeginE,(_ZN40_INTERNAL_f20b9e55_4_k_cu_4ad2eed2_167004cuda3std3__48in_placeE - _ZN40_INTERNAL_f20b9e55_4_k_cu_4ad2eed2_167004cuda3std3__45__cpo6cbeginE)
_ZN40_INTERNAL_f20b9e55_4_k_cu_4ad2eed2_167004cuda3std3__45__cpo6cbeginE:
	.zero		1
	.type		_ZN40_INTERNAL_f20b9e55_4_k_cu_4ad2eed2_167004cuda3std3__48in_placeE,@object
	.size		_ZN40_INTERNAL_f20b9e55_4_k_cu_4ad2eed2_167004cuda3std3__48in_placeE,(_ZN40_INTERNAL_f20b9e55_4_k_cu_4ad2eed2_167004cuda3std6ranges3__45__cpo9iter_moveE - _ZN40_INTERNAL_f20b9e55_4_k_cu_4ad2eed2_167004cuda3std3__48in_placeE)
_ZN40_INTERNAL_f20b9e55_4_k_cu_4ad2eed2_167004cuda3std3__48in_placeE:
	.zero		1
	.type		_ZN40_INTERNAL_f20b9e55_4_k_cu_4ad2eed2_167004cuda3std6ranges3__45__cpo9iter_moveE,@object
	.size		_ZN40_INTERNAL_f20b9e55_4_k_cu_4ad2eed2_167004cuda3std6ranges3__45__cpo9iter_moveE,(_ZN40_INTERNAL_f20b9e55_4_k_cu_4ad2eed2_167004cuda3std3__45__cpo5beginE - _ZN40_INTERNAL_f20b9e55_4_k_cu_4ad2eed2_167004cuda3std6ranges3__45__cpo9iter_moveE)
_ZN40_INTERNAL_f20b9e55_4_k_cu_4ad2eed2_167004cuda3std6ranges3__45__cpo9iter_moveE:
	.zero		1
	.type		_ZN40_INTERNAL_f20b9e55_4_k_cu_4ad2eed2_167004cuda3std3__45__cpo5beginE,@object
	.size		_ZN40_INTERNAL_f20b9e55_4_k_cu_4ad2eed2_167004cuda3std3__45__cpo5beginE,(_ZN40_INTERNAL_f20b9e55_4_k_cu_4ad2eed2_167004cuda3std3__442_GLOBAL__N__f20b9e55_4_k_cu_4ad2eed2_167006ignoreE - _ZN40_INTERNAL_f20b9e55_4_k_cu_4ad2eed2_167004cuda3std3__45__cpo5beginE)
_ZN40_INTERNAL_f20b9e55_4_k_cu_4ad2eed2_167004cuda3std3__45__cpo5beginE:
	.zero		1
	.type		_ZN40_INTERNAL_f20b9e55_4_k_cu_4ad2eed2_167004cuda3std3__442_GLOBAL__N__f20b9e55_4_k_cu_4ad2eed2_167006ignoreE,@object
	.size		_ZN40_INTERNAL_f20b9e55_4_k_cu_4ad2eed2_167004cuda3std3__442_GLOBAL__N__f20b9e55_4_k_cu_4ad2eed2_167006ignoreE,(_ZN40_INTERNAL_f20b9e55_4_k_cu_4ad2eed2_167004cute7productE - _ZN40_INTERNAL_f20b9e55_4_k_cu_4ad2eed2_167004cuda3std3__442_GLOBAL__N__f20b9e55_4_k_cu_4ad2eed2_167006ignoreE)
_ZN40_INTERNAL_f20b9e55_4_k_cu_4ad2eed2_167004cuda3std3__442_GLOBAL__N__f20b9e55_4_k_cu_4ad2eed2_167006ignoreE:
	.zero		1
	.type		_ZN40_INTERNAL_f20b9e55_4_k_cu_4ad2eed2_167004cute7productE,@object
	.size		_ZN40_INTERNAL_f20b9e55_4_k_cu_4ad2eed2_167004cute7productE,(_ZN40_INTERNAL_f20b9e55_4_k_cu_4ad2eed2_167004cuda3std3__45__cpo3endE - _ZN40_INTERNAL_f20b9e55_4_k_cu_4ad2eed2_167004cute7productE)
_ZN40_INTERNAL_f20b9e55_4_k_cu_4ad2eed2_167004cute7productE:
	.zero		1
	.type		_ZN40_INTERNAL_f20b9e55_4_k_cu_4ad2eed2_167004cuda3std3__45__cpo3endE,@object
	.size		_ZN40_INTERNAL_f20b9e55_4_k_cu_4ad2eed2_167004cuda3std3__45__cpo3endE,(_ZN40_INTERNAL_f20b9e55_4_k_cu_4ad2eed2_167004cuda3std3__419piecewise_constructE - _ZN40_INTERNAL_f20b9e55_4_k_cu_4ad2eed2_167004cuda3std3__45__cpo3endE)
_ZN40_INTERNAL_f20b9e55_4_k_cu_4ad2eed2_167004cuda3std3__45__cpo3endE:
	.zero		1
	.type		_ZN40_INTERNAL_f20b9e55_4_k_cu_4ad2eed2_167004cuda3std3__419piecewise_constructE,@object
	.size		_ZN40_INTERNAL_f20b9e55_4_k_cu_4ad2eed2_167004cuda3std3__419piecewise_constructE,(_ZN40_INTERNAL_f20b9e55_4_k_cu_4ad2eed2_167004cuda3std3__45__cpo4cendE - _ZN40_INTERNAL_f20b9e55_4_k_cu_4ad2eed2_167004cuda3std3__419piecewise_constructE)
_ZN40_INTERNAL_f20b9e55_4_k_cu_4ad2eed2_167004cuda3std3__419piecewise_constructE:
	.zero		1
	.type		_ZN40_INTERNAL_f20b9e55_4_k_cu_4ad2eed2_167004cuda3std3__45__cpo4cendE,@object
	.size		_ZN40_INTERNAL_f20b9e55_4_k_cu_4ad2eed2_167004cuda3std3__45__cpo4cendE,(_ZN40_INTERNAL_f20b9e55_4_k_cu_4ad2eed2_167004cuda3std6ranges3__45__cpo4swapE - _ZN40_INTERNAL_f20b9e55_4_k_cu_4ad2eed2_167004cuda3std3__45__cpo4cendE)
_ZN40_INTERNAL_f20b9e55_4_k_cu_4ad2eed2_167004cuda3std3__45__cpo4cendE:
	.zero		1
	.type		_ZN40_INTERNAL_f20b9e55_4_k_cu_4ad2eed2_167004cuda3std6ranges3__45__cpo4swapE,@object
	.size		_ZN40_INTERNAL_f20b9e55_4_k_cu_4ad2eed2_167004cuda3std6ranges3__45__cpo4swapE,(.L_9 - _ZN40_INTERNAL_f20b9e55_4_k_cu_4ad2eed2_167004cuda3std6ranges3__45__cpo4swapE)
_ZN40_INTERNAL_f20b9e55_4_k_cu_4ad2eed2_167004cuda3std6ranges3__45__cpo4swapE:
	.zero		1
.L_9:


//--------------------- .nv.constant0._ZN7cutlass13device_kernelINS_4gemm6kernel13GemmUniversalIN4cute5tupleIJiiiiEEENS1_10collective13CollectiveMmaINS1_39MainloopSm90TmaGmmaRmemAWarpSpecializedILi2ENS5_IJNS4_1CILi1EEESB_SB_EEENS1_35KernelTmaWarpSpecializedCooperativeEEENS5_IJNSA_ILi256EEENSA_ILi64EEESG_EEEfNS5_IJSB_llEEEfNS5_IJlSB_lEEENS4_8TiledMMAINS4_8MMA_AtomIJNS4_4SM904GMMA29MMA_64x64x8_F32TF32TF32_RS_TNILNSN_7ScaleInE1ELSP_1EEEEEENS4_6LayoutINS5_IJNSA_ILi2EEESB_SB_EEENS5_IJSB_NSA_ILi0EEESV_EEEEENS5_IJNS4_10UnderscoreESY_SY_EEEEENS4_13SM90_TMA_LOADENS4_14ComposedLayoutINS4_7SwizzleILi1ELi4ELi3EEENS4_18smem_ptr_flag_bitsILi32EEENSS_INS5_IJNSA_ILi8EEES17_EEENS5_IJSB_S17_EEEEEEENS4_9Copy_AtomIJNS4_39AutoVectorizingCopyWithAssumedAlignmentILi128EEEfEEENS4_8identityES11_NS12_INS13_ILi3ELi4ELi3EEES16_NSS_INS5_IJS17_NSA_ILi32EEEEEENS5_IJS1I_SB_EEEEEEEvS1G_EENS_8epilogue10collective6detail29Sm90TmaWarpSpecializedAdapterINS1P_15DefaultEpilogueIfSJ_SJ_NS1O_6thread17LinearCombinationIfLi1EffLNS1T_9ScaleType4KindE0ELNS_15FloatRoundStyleE2EfEENS1_15EpilogueDefaultEEEEEvvEEEEvNT_6ParamsE --------------------------
	.section	.nv.constant0._ZN7cutlass13device_kernelINS_4gemm6kernel13GemmUniversalIN4cute5tupleIJiiiiEEENS1_10collective13CollectiveMmaINS1_39MainloopSm90TmaGmmaRmemAWarpSpecializedILi2ENS5_IJNS4_1CILi1EEESB_SB_EEENS1_35KernelTmaWarpSpecializedCooperativeEEENS5_IJNSA_ILi256EEENSA_ILi64EEESG_EEEfNS5_IJSB_llEEEfNS5_IJlSB_lEEENS4_8TiledMMAINS4_8MMA_AtomIJNS4_4SM904GMMA29MMA_64x64x8_F32TF32TF32_RS_TNILNSN_7ScaleInE1ELSP_1EEEEEENS4_6LayoutINS5_IJNSA_ILi2EEESB_SB_EEENS5_IJSB_NSA_ILi0EEESV_EEEEENS5_IJNS4_10UnderscoreESY_SY_EEEEENS4_13SM90_TMA_LOADENS4_14ComposedLayoutINS4_7SwizzleILi1ELi4ELi3EEENS4_18smem_ptr_flag_bitsILi32EEENSS_INS5_IJNSA_ILi8EEES17_EEENS5_IJSB_S17_EEEEEEENS4_9Copy_AtomIJNS4_39AutoVectorizingCopyWithAssumedAlignmentILi128EEEfEEENS4_8identityES11_NS12_INS13_ILi3ELi4ELi3EEES16_NSS_INS5_IJS17_NSA_ILi32EEEEEENS5_IJS1I_SB_EEEEEEEvS1G_EENS_8epilogue10collective6detail29Sm90TmaWarpSpecializedAdapterINS1P_15DefaultEpilogueIfSJ_SJ_NS1O_6thread17LinearCombinationIfLi1EffLNS1T_9ScaleType4KindE0ELNS_15FloatRoundStyleE2EfEENS1_15EpilogueDefaultEEEEEvvEEEEvNT_6ParamsE,"a",@progbits
	.sectionflags	@""
	.align	4
.nv.constant0._ZN7cutlass13device_kernelINS_4gemm6kernel13GemmUniversalIN4cute5tupleIJiiiiEEENS1_10collective13CollectiveMmaINS1_39MainloopSm90TmaGmmaRmemAWarpSpecializedILi2ENS5_IJNS4_1CILi1EEESB_SB_EEENS1_35KernelTmaWarpSpecializedCooperativeEEENS5_IJNSA_ILi256EEENSA_ILi64EEESG_EEEfNS5_IJSB_llEEEfNS5_IJlSB_lEEENS4_8TiledMMAINS4_8MMA_AtomIJNS4_4SM904GMMA29MMA_64x64x8_F32TF32TF32_RS_TNILNSN_7ScaleInE1ELSP_1EEEEEENS4_6LayoutINS5_IJNSA_ILi2EEESB_SB_EEENS5_IJSB_NSA_ILi0EEESV_EEEEENS5_IJNS4_10UnderscoreESY_SY_EEEEENS4_13SM90_TMA_LOADENS4_14ComposedLayoutINS4_7SwizzleILi1ELi4ELi3EEENS4_18smem_ptr_flag_bitsILi32EEENSS_INS5_IJNSA_ILi8EEES17_EEENS5_IJSB_S17_EEEEEEENS4_9Copy_AtomIJNS4_39AutoVectorizingCopyWithAssumedAlignmentILi128EEEfEEENS4_8identityES11_NS12_INS13_ILi3ELi4ELi3EEES16_NSS_INS5_IJS17_NSA_ILi32EEEEEENS5_IJS1I_SB_EEEEEEEvS1G_EENS_8epilogue10collective6detail29Sm90TmaWarpSpecializedAdapterINS1P_15DefaultEpilogueIfSJ_SJ_NS1O_6thread17LinearCombinationIfLi1EffLNS1T_9ScaleType4KindE0ELNS_15FloatRoundStyleE2EfEENS1_15EpilogueDefaultEEEEEvvEEEEvNT_6ParamsE:
	.zero		1664


//--------------------- SYMBOLS --------------------------

	.type		.nv.reservedSmem.offset0,@object
	.size		.nv.reservedSmem.offset0,0x4
	.type		__assertfail,@function
